//
// Generated by NVIDIA NVVM Compiler
//
// Compiler Build ID: CL-36424714
// Cuda compilation tools, release 13.0, V13.0.88
// Based on NVVM 20.0.0
//

.version 9.0
.target sm_100
.address_size 64

	// .globl	_Z19detail_boost_kernelPKhPtiifffj

.visible .entry _Z19detail_boost_kernelPKhPtiifffj(
	.param .u64 .ptr .align 1 _Z19detail_boost_kernelPKhPtiifffj_param_0,
	.param .u64 .ptr .align 1 _Z19detail_boost_kernelPKhPtiifffj_param_1,
	.param .u32 _Z19detail_boost_kernelPKhPtiifffj_param_2,
	.param .u32 _Z19detail_boost_kernelPKhPtiifffj_param_3,
	.param .f32 _Z19detail_boost_kernelPKhPtiifffj_param_4,
	.param .f32 _Z19detail_boost_kernelPKhPtiifffj_param_5,
	.param .f32 _Z19detail_boost_kernelPKhPtiifffj_param_6,
	.param .u32 _Z19detail_boost_kernelPKhPtiifffj_param_7
)
{
	.reg .pred 	%p<27>;
	.reg .b16 	%rs<30>;
	.reg .b32 	%r<79>;
	.reg .b32 	%f<154>;
	.reg .b64 	%rd<21>;

	ld.param.u64 	%rd4, [_Z19detail_boost_kernelPKhPtiifffj_param_0];
	ld.param.u64 	%rd3, [_Z19detail_boost_kernelPKhPtiifffj_param_1];
	ld.param.u32 	%r26, [_Z19detail_boost_kernelPKhPtiifffj_param_2];
	ld.param.u32 	%r29, [_Z19detail_boost_kernelPKhPtiifffj_param_3];
	ld.param.f32 	%f58, [_Z19detail_boost_kernelPKhPtiifffj_param_4];
	ld.param.f32 	%f59, [_Z19detail_boost_kernelPKhPtiifffj_param_5];
	ld.param.f32 	%f60, [_Z19detail_boost_kernelPKhPtiifffj_param_6];
	ld.param.u32 	%r28, [_Z19detail_boost_kernelPKhPtiifffj_param_7];
	cvta.to.global.u64 	%rd1, %rd4;
	mov.u32 	%r30, %ctaid.x;
	mov.u32 	%r31, %ntid.x;
	mov.u32 	%r32, %tid.x;
	mad.lo.s32 	%r1, %r30, %r31, %r32;
	mov.u32 	%r33, %ctaid.y;
	mov.u32 	%r34, %ntid.y;
	mov.u32 	%r35, %tid.y;
	mad.lo.s32 	%r36, %r33, %r34, %r35;
	setp.ge.s32 	%p3, %r1, %r26;
	setp.ge.s32 	%p4, %r36, %r29;
	or.pred  	%p5, %p3, %p4;
	@%p5 bra 	$L__BB0_22;
	mul.lo.s32 	%r3, %r26, %r36;
	add.s32 	%r38, %r3, %r1;
	shl.b32 	%r4, %r38, 2;
	cvt.s64.s32 	%rd5, %r4;
	add.s64 	%rd2, %rd1, %rd5;
	ld.global.u8 	%rs2, [%rd2];
	cvt.rn.f32.u16 	%f1, %rs2;
	ld.global.u8 	%rs3, [%rd2+1];
	cvt.rn.f32.u16 	%f2, %rs3;
	ld.global.u8 	%rs4, [%rd2+2];
	cvt.rn.f32.u16 	%f3, %rs4;
	ld.global.u8 	%rs1, [%rd2+3];
	setp.eq.s32 	%p6, %r36, 0;
	mov.b32 	%r72, 0;
	mov.f32 	%f133, 0f00000000;
	mov.f32 	%f134, %f133;
	mov.f32 	%f135, %f133;
	@%p6 bra 	$L__BB0_8;
	sub.s32 	%r5, %r3, %r26;
	setp.lt.s32 	%p7, %r1, 1;
	setp.gt.s32 	%p8, %r1, %r26;
	or.pred  	%p9, %p7, %p8;
	mov.b32 	%r72, 0;
	mov.f32 	%f133, 0f00000000;
	@%p9 bra 	$L__BB0_4;
	add.s32 	%r41, %r1, %r5;
	shl.b32 	%r42, %r41, 2;
	add.s32 	%r43, %r42, -4;
	cvt.s64.s32 	%rd6, %r43;
	add.s64 	%rd7, %rd1, %rd6;
	ld.global.u8 	%rs5, [%rd7];
	cvt.rn.f32.u16 	%f133, %rs5;
	ld.global.u8 	%rs6, [%rd7+1];
	cvt.rn.f32.u16 	%f134, %rs6;
	ld.global.u8 	%rs7, [%rd7+2];
	cvt.rn.f32.u16 	%f135, %rs7;
	mov.b32 	%r72, 1;
$L__BB0_4:
	setp.lt.s32 	%p10, %r1, 0;
	@%p10 bra 	$L__BB0_6;
	add.s32 	%r44, %r1, %r5;
	shl.b32 	%r45, %r44, 2;
	cvt.s64.s32 	%rd8, %r45;
	add.s64 	%rd9, %rd1, %rd8;
	ld.global.u8 	%rs8, [%rd9];
	cvt.rn.f32.u16 	%f63, %rs8;
	add.f32 	%f133, %f133, %f63;
	ld.global.u8 	%rs9, [%rd9+1];
	cvt.rn.f32.u16 	%f64, %rs9;
	add.f32 	%f134, %f134, %f64;
	ld.global.u8 	%rs10, [%rd9+2];
	cvt.rn.f32.u16 	%f65, %rs10;
	add.f32 	%f135, %f135, %f65;
	add.s32 	%r72, %r72, 1;
$L__BB0_6:
	add.s32 	%r9, %r1, 1;
	setp.lt.s32 	%p11, %r1, -1;
	setp.ge.s32 	%p12, %r9, %r26;
	or.pred  	%p13, %p11, %p12;
	@%p13 bra 	$L__BB0_8;
	add.s32 	%r46, %r9, %r5;
	shl.b32 	%r47, %r46, 2;
	cvt.s64.s32 	%rd10, %r47;
	add.s64 	%rd11, %rd1, %rd10;
	ld.global.u8 	%rs11, [%rd11];
	cvt.rn.f32.u16 	%f66, %rs11;
	add.f32 	%f133, %f133, %f66;
	ld.global.u8 	%rs12, [%rd11+1];
	cvt.rn.f32.u16 	%f67, %rs12;
	add.f32 	%f134, %f134, %f67;
	ld.global.u8 	%rs13, [%rd11+2];
	cvt.rn.f32.u16 	%f68, %rs13;
	add.f32 	%f135, %f135, %f68;
	add.s32 	%r72, %r72, 1;
$L__BB0_8:
	setp.lt.s32 	%p14, %r1, 1;
	setp.gt.s32 	%p15, %r1, %r26;
	or.pred  	%p1, %p14, %p15;
	@%p1 bra 	$L__BB0_10;
	ld.global.u8 	%rs14, [%rd2+-4];
	cvt.rn.f32.u16 	%f69, %rs14;
	add.f32 	%f133, %f133, %f69;
	ld.global.u8 	%rs15, [%rd2+-3];
	cvt.rn.f32.u16 	%f70, %rs15;
	add.f32 	%f134, %f134, %f70;
	ld.global.u8 	%rs16, [%rd2+-2];
	cvt.rn.f32.u16 	%f71, %rs16;
	add.f32 	%f135, %f135, %f71;
	add.s32 	%r72, %r72, 1;
$L__BB0_10:
	setp.lt.s32 	%p16, %r1, 0;
	@%p16 bra 	$L__BB0_12;
	add.f32 	%f133, %f133, %f1;
	add.f32 	%f134, %f134, %f2;
	add.f32 	%f135, %f135, %f3;
	add.s32 	%r72, %r72, 1;
$L__BB0_12:
	add.s32 	%r16, %r1, 1;
	setp.lt.s32 	%p17, %r1, -1;
	setp.ge.s32 	%p18, %r16, %r26;
	or.pred  	%p2, %p17, %p18;
	@%p2 bra 	$L__BB0_14;
	ld.global.u8 	%rs17, [%rd2+4];
	cvt.rn.f32.u16 	%f72, %rs17;
	add.f32 	%f133, %f133, %f72;
	ld.global.u8 	%rs18, [%rd2+5];
	cvt.rn.f32.u16 	%f73, %rs18;
	add.f32 	%f134, %f134, %f73;
	ld.global.u8 	%rs19, [%rd2+6];
	cvt.rn.f32.u16 	%f74, %rs19;
	add.f32 	%f135, %f135, %f74;
	add.s32 	%r72, %r72, 1;
$L__BB0_14:
	add.s32 	%r48, %r36, 1;
	setp.ge.u32 	%p19, %r48, %r29;
	@%p19 bra 	$L__BB0_21;
	add.s32 	%r19, %r3, %r26;
	@%p1 bra 	$L__BB0_17;
	add.s32 	%r49, %r1, %r19;
	shl.b32 	%r50, %r49, 2;
	add.s32 	%r51, %r50, -4;
	cvt.s64.s32 	%rd12, %r51;
	add.s64 	%rd13, %rd1, %rd12;
	ld.global.u8 	%rs20, [%rd13];
	cvt.rn.f32.u16 	%f75, %rs20;
	add.f32 	%f133, %f133, %f75;
	ld.global.u8 	%rs21, [%rd13+1];
	cvt.rn.f32.u16 	%f76, %rs21;
	add.f32 	%f134, %f134, %f76;
	ld.global.u8 	%rs22, [%rd13+2];
	cvt.rn.f32.u16 	%f77, %rs22;
	add.f32 	%f135, %f135, %f77;
	add.s32 	%r72, %r72, 1;
$L__BB0_17:
	setp.lt.s32 	%p20, %r1, 0;
	@%p20 bra 	$L__BB0_19;
	mul.wide.s32 	%rd14, %r26, 4;
	add.s64 	%rd15, %rd2, %rd14;
	ld.global.u8 	%rs23, [%rd15];
	cvt.rn.f32.u16 	%f78, %rs23;
	add.f32 	%f133, %f133, %f78;
	ld.global.u8 	%rs24, [%rd15+1];
	cvt.rn.f32.u16 	%f79, %rs24;
	add.f32 	%f134, %f134, %f79;
	ld.global.u8 	%rs25, [%rd15+2];
	cvt.rn.f32.u16 	%f80, %rs25;
	add.f32 	%f135, %f135, %f80;
	add.s32 	%r72, %r72, 1;
$L__BB0_19:
	@%p2 bra 	$L__BB0_21;
	add.s32 	%r52, %r16, %r19;
	shl.b32 	%r53, %r52, 2;
	cvt.s64.s32 	%rd16, %r53;
	add.s64 	%rd17, %rd1, %rd16;
	ld.global.u8 	%rs26, [%rd17];
	cvt.rn.f32.u16 	%f81, %rs26;
	add.f32 	%f133, %f133, %f81;
	ld.global.u8 	%rs27, [%rd17+1];
	cvt.rn.f32.u16 	%f82, %rs27;
	add.f32 	%f134, %f134, %f82;
	ld.global.u8 	%rs28, [%rd17+2];
	cvt.rn.f32.u16 	%f83, %rs28;
	add.f32 	%f135, %f135, %f83;
	add.s32 	%r72, %r72, 1;
$L__BB0_21:
	cvt.rn.f32.u32 	%f84, %r72;
	div.rn.f32 	%f85, %f133, %f84;
	div.rn.f32 	%f86, %f134, %f84;
	div.rn.f32 	%f87, %f135, %f84;
	sub.f32 	%f88, %f1, %f85;
	sub.f32 	%f89, %f2, %f86;
	sub.f32 	%f90, %f3, %f87;
	fma.rn.f32 	%f91, %f58, %f88, %f1;
	fma.rn.f32 	%f92, %f58, %f89, %f2;
	fma.rn.f32 	%f93, %f58, %f90, %f3;
	mul.f32 	%f94, %f92, 0f3F1645A2;
	fma.rn.f32 	%f95, %f91, 0f3E99096C, %f94;
	fma.rn.f32 	%f96, %f93, 0f3DE9AD43, %f95;
	sub.f32 	%f97, %f91, %f96;
	fma.rn.f32 	%f98, %f59, %f97, %f96;
	sub.f32 	%f99, %f92, %f96;
	fma.rn.f32 	%f100, %f59, %f99, %f96;
	sub.f32 	%f101, %f93, %f96;
	fma.rn.f32 	%f102, %f59, %f101, %f96;
	mul.lo.s32 	%r54, %r1, 73856093;
	mul.lo.s32 	%r55, %r36, 19349663;
	xor.b32  	%r56, %r54, %r55;
	add.s32 	%r57, %r28, -1640531527;
	xor.b32  	%r58, %r56, %r57;
	shl.b32 	%r59, %r58, 13;
	xor.b32  	%r60, %r59, %r58;
	shr.u32 	%r61, %r60, 17;
	xor.b32  	%r62, %r61, %r60;
	shl.b32 	%r63, %r62, 5;
	xor.b32  	%r64, %r63, %r62;
	and.b32  	%r65, %r64, 65535;
	cvt.rn.f32.u32 	%f103, %r65;
	div.rn.f32 	%f104, %f103, 0f477FFF00;
	add.f32 	%f105, %f104, 0fBF000000;
	mul.f32 	%f106, %f60, %f105;
	add.f32 	%f107, %f106, %f98;
	fma.rn.f32 	%f108, %f106, 0f3F4CCCCD, %f100;
	fma.rn.f32 	%f109, %f106, 0f3F19999A, %f102;
	add.f32 	%f110, %f107, 0fC3000000;
	fma.rn.f32 	%f111, %f110, 0f3F87AE14, 0f43000000;
	add.f32 	%f112, %f108, 0fC3000000;
	fma.rn.f32 	%f113, %f112, 0f3F87AE14, 0f43000000;
	add.f32 	%f114, %f109, 0fC3000000;
	fma.rn.f32 	%f115, %f114, 0f3F87AE14, 0f43000000;
	setp.lt.f32 	%p21, %f111, 0f00000000;
	setp.gt.f32 	%p22, %f111, 0f437F0000;
	selp.f32 	%f116, 0f437F0000, %f111, %p22;
	setp.lt.f32 	%p23, %f113, 0f00000000;
	setp.gt.f32 	%p24, %f113, 0f437F0000;
	selp.f32 	%f117, 0f437F0000, %f113, %p24;
	setp.lt.f32 	%p25, %f115, 0f00000000;
	setp.gt.f32 	%p26, %f115, 0f437F0000;
	selp.f32 	%f118, 0f437F0000, %f115, %p26;
	fma.rn.f32 	%f119, %f116, 0f43808000, 0f3F000000;
	selp.f32 	%f120, 0f3F000000, %f119, %p21;
	cvt.rzi.u32.f32 	%r66, %f120;
	fma.rn.f32 	%f121, %f117, 0f43808000, 0f3F000000;
	selp.f32 	%f122, 0f3F000000, %f121, %p23;
	cvt.rzi.u32.f32 	%r67, %f122;
	fma.rn.f32 	%f123, %f118, 0f43808000, 0f3F000000;
	selp.f32 	%f124, 0f3F000000, %f123, %p25;
	cvt.rzi.u32.f32 	%r68, %f124;
	cvt.rn.f32.u16 	%f125, %rs1;
	fma.rn.f32 	%f126, %f125, 0f43808000, 0f3F000000;
	cvt.rzi.u32.f32 	%r69, %f126;
	cvta.to.global.u64 	%rd18, %rd3;
	mul.wide.s32 	%rd19, %r4, 2;
	add.s64 	%rd20, %rd18, %rd19;
	st.global.u16 	[%rd20], %r66;
	st.global.u16 	[%rd20+2], %r67;
	st.global.u16 	[%rd20+4], %r68;
	st.global.u16 	[%rd20+6], %r69;
$L__BB0_22:
	ret;

}


// ===== COMPILED SASS (sm_100) =====

	.target	sm_100

	.elftype	@"ET_EXEC"


//--------------------- .note.nv.tkinfo           --------------------------
	.section	.note.nv.tkinfo,"",@"SHT_NOTE"
	.sectionflags	@"SHF_NOTE_NV_TKINFO"
	.tkinfo
        /*0018*/ 	.word	0x00000002
        /*0030*/ 	.string	""
        /*0030*/ 	.string	"ptxas"
        /*0030*/ 	.string	"Cuda compilation tools, release 13.0, V13.0.88"
        /*0030*/ 	.string	"Build cuda_13.0.r13.0/compiler.36424714_0"
        /*0030*/ 	.string	"-arch sm_100 -m 64 "



//--------------------- .note.nv.cuinfo           --------------------------
	.section	.note.nv.cuinfo,"",@"SHT_NOTE"
	.sectionflags	@"SHF_NOTE_NV_CUINFO"
        /*0018*/ 	.short	0x0002
        /*001a*/ 	.short	0x0064
        /*001c*/ 	.short	0x0082
	.zero		2


//--------------------- .nv.info                  --------------------------
	.section	.nv.info,"",@"SHT_CUDA_INFO"
	.align	4


	//----- nvinfo : EIATTR_REGCOUNT
	.align		4
        /*0000*/ 	.byte	0x04, 0x2f
        /*0002*/ 	.short	(.L_1 - .L_0)
	.align		4
.L_0:
        /*0004*/ 	.word	index@(_Z19detail_boost_kernelPKhPtiifffj)
        /*0008*/ 	.word	0x00000020


	//----- nvinfo : EIATTR_FRAME_SIZE
	.align		4
.L_1:
        /*000c*/ 	.byte	0x04, 0x11
        /*000e*/ 	.short	(.L_3 - .L_2)
	.align		4
.L_2:
        /*0010*/ 	.word	index@($__internal_0_$__cuda_sm3x_div_rn_noftz_f32_slowpath)
        /*0014*/ 	.word	0x00000000


	//----- nvinfo : EIATTR_FRAME_SIZE
	.align		4
.L_3:
        /*0018*/ 	.byte	0x04, 0x11
        /*001a*/ 	.short	(.L_5 - .L_4)
	.align		4
.L_4:
        /*001c*/ 	.word	index@(_Z19detail_boost_kernelPKhPtiifffj)
        /*0020*/ 	.word	0x00000000


	//----- nvinfo : EIATTR_MIN_STACK_SIZE
	.align		4
.L_5:
        /*0024*/ 	.byte	0x04, 0x12
        /*0026*/ 	.short	(.L_7 - .L_6)
	.align		4
.L_6:
        /*0028*/ 	.word	index@(_Z19detail_boost_kernelPKhPtiifffj)
        /*002c*/ 	.word	0x00000000
.L_7:


//--------------------- .nv.compat                --------------------------
	.section	.nv.compat,"",@"SHT_CUDA_COMPAT_INFO"
	.align	4
        /*0000*/ 	.byte	0x02, 0x09, 0x00, 0x00, 0x02, 0x02, 0x01, 0x00, 0x02, 0x05, 0x05, 0x00, 0x03, 0x07, 0x01, 0x01
        /*0010*/ 	.byte	0x02, 0x03, 0x00, 0x00, 0x02, 0x06, 0x01, 0x00, 0x04, 0x0b, 0x08, 0x00, 0x01, 0x00, 0x00, 0x00
        /*0020*/ 	.byte	0x00, 0x00, 0x00, 0x00


//--------------------- .nv.info._Z19detail_boost_kernelPKhPtiifffj --------------------------
	.section	.nv.info._Z19detail_boost_kernelPKhPtiifffj,"",@"SHT_CUDA_INFO"
	.sectionflags	@""
	.align	4


	//----- nvinfo : EIATTR_CUDA_API_VERSION
	.align		4
        /*0000*/ 	.byte	0x04, 0x37
        /*0002*/ 	.short	(.L_9 - .L_8)
.L_8:
        /*0004*/ 	.word	0x00000082


	//----- nvinfo : EIATTR_KPARAM_INFO
	.align		4
.L_9:
        /*0008*/ 	.byte	0x04, 0x17
        /*000a*/ 	.short	(.L_11 - .L_10)
.L_10:
        /*000c*/ 	.word	0x00000000
        /*0010*/ 	.short	0x0007
        /*0012*/ 	.short	0x0024
        /*0014*/ 	.byte	0x00, 0xf0, 0x11, 0x00


	//----- nvinfo : EIATTR_KPARAM_INFO
	.align		4
.L_11:
        /*0018*/ 	.byte	0x04, 0x17
        /*001a*/ 	.short	(.L_13 - .L_12)
.L_12:
        /*001c*/ 	.word	0x00000000
        /*0020*/ 	.short	0x0006
        /*0022*/ 	.short	0x0020
        /*0024*/ 	.byte	0x00, 0xf0, 0x11, 0x00


	//----- nvinfo : EIATTR_KPARAM_INFO
	.align		4
.L_13:
        /*0028*/ 	.byte	0x04, 0x17
        /*002a*/ 	.short	(.L_15 - .L_14)
.L_14:
        /*002c*/ 	.word	0x00000000
        /*0030*/ 	.short	0x0005
        /*0032*/ 	.short	0x001c
        /*0034*/ 	.byte	0x00, 0xf0, 0x11, 0x00


	//----- nvinfo : EIATTR_KPARAM_INFO
	.align		4
.L_15:
        /*0038*/ 	.byte	0x04, 0x17
        /*003a*/ 	.short	(.L_17 - .L_16)
.L_16:
        /*003c*/ 	.word	0x00000000
        /*0040*/ 	.short	0x0004
        /*0042*/ 	.short	0x0018
        /*0044*/ 	.byte	0x00, 0xf0, 0x11, 0x00


	//----- nvinfo : EIATTR_KPARAM_INFO
	.align		4
.L_17:
        /*0048*/ 	.byte	0x04, 0x17
        /*004a*/ 	.short	(.L_19 - .L_18)
.L_18:
        /*004c*/ 	.word	0x00000000
        /*0050*/ 	.short	0x0003
        /*0052*/ 	.short	0x0014
        /*0054*/ 	.byte	0x00, 0xf0, 0x11, 0x00


	//----- nvinfo : EIATTR_KPARAM_INFO
	.align		4
.L_19:
        /*0058*/ 	.byte	0x04, 0x17
        /*005a*/ 	.short	(.L_21 - .L_20)
.L_20:
        /*005c*/ 	.word	0x00000000
        /*0060*/ 	.short	0x0002
        /*0062*/ 	.short	0x0010
        /*0064*/ 	.byte	0x00, 0xf0, 0x11, 0x00


	//----- nvinfo : EIATTR_KPARAM_INFO
	.align		4
.L_21:
        /*0068*/ 	.byte	0x04, 0x17
        /*006a*/ 	.short	(.L_23 - .L_22)
.L_22:
        /*006c*/ 	.word	0x00000000
        /*0070*/ 	.short	0x0001
        /*0072*/ 	.short	0x0008
        /*0074*/ 	.byte	0x00, 0xf5, 0x21, 0x00


	//----- nvinfo : EIATTR_KPARAM_INFO
	.align		4
.L_23:
        /*0078*/ 	.byte	0x04, 0x17
        /*007a*/ 	.short	(.L_25 - .L_24)
.L_24:
        /*007c*/ 	.word	0x00000000
        /*0080*/ 	.short	0x0000
        /*0082*/ 	.short	0x0000
        /*0084*/ 	.byte	0x00, 0xf5, 0x21, 0x00


	//----- nvinfo : EIATTR_SPARSE_MMA_MASK
	.align		4
.L_25:
        /*0088*/ 	.byte	0x03, 0x50
        /*008a*/ 	.short	0x0000


	//----- nvinfo : EIATTR_MAXREG_COUNT
	.align		4
        /*008c*/ 	.byte	0x03, 0x1b
        /*008e*/ 	.short	0x00ff


	//----- nvinfo : EIATTR_MERCURY_ISA_VERSION
	.align		4
        /*0090*/ 	.byte	0x03, 0x5f
        /*0092*/ 	.short	0x0101


	//----- nvinfo : EIATTR_VRC_CTA_INIT_COUNT
	.align		4
        /*0094*/ 	.byte	0x02, 0x4a
	.zero		1
	.zero		1


	//----- nvinfo : EIATTR_EXIT_INSTR_OFFSETS
	.align		4
        /*0098*/ 	.byte	0x04, 0x1c
        /*009a*/ 	.short	(.L_27 - .L_26)


	//   ....[0]....
.L_26:
        /*009c*/ 	.word	0x000000c0


	//   ....[1]....
        /*00a0*/ 	.word	0x00001210


	//----- nvinfo : EIATTR_CRS_STACK_SIZE
	.align		4
.L_27:
        /*00a4*/ 	.byte	0x04, 0x1e
        /*00a6*/ 	.short	(.L_29 - .L_28)
.L_28:
        /*00a8*/ 	.word	0x00000000


	//----- nvinfo : EIATTR_CBANK_PARAM_SIZE
	.align		4
.L_29:
        /*00ac*/ 	.byte	0x03, 0x19
        /*00ae*/ 	.short	0x0028


	//----- nvinfo : EIATTR_PARAM_CBANK
	.align		4
        /*00b0*/ 	.byte	0x04, 0x0a
        /*00b2*/ 	.short	(.L_31 - .L_30)
	.align		4
.L_30:
        /*00b4*/ 	.word	index@(.nv.constant0._Z19detail_boost_kernelPKhPtiifffj)
        /*00b8*/ 	.short	0x0380
        /*00ba*/ 	.short	0x0028


	//----- nvinfo : EIATTR_SW_WAR
	.align		4
.L_31:
        /*00bc*/ 	.byte	0x04, 0x36
        /*00be*/ 	.short	(.L_33 - .L_32)
.L_32:
        /*00c0*/ 	.word	0x00000008
.L_33:


//--------------------- .nv.callgraph             --------------------------
	.section	.nv.callgraph,"",@"SHT_CUDA_CALLGRAPH"
	.align	4
	.sectionentsize	8
	.align		4
        /*0000*/ 	.word	0x00000000
	.align		4
        /*0004*/ 	.word	0xffffffff
	.align		4
        /*0008*/ 	.word	0x00000000
	.align		4
        /*000c*/ 	.word	0xfffffffe
	.align		4
        /*0010*/ 	.word	0x00000000
	.align		4
        /*0014*/ 	.word	0xfffffffd
	.align		4
        /*0018*/ 	.word	0x00000000
	.align		4
        /*001c*/ 	.word	0xfffffffc


//--------------------- .text._Z19detail_boost_kernelPKhPtiifffj --------------------------
	.section	.text._Z19detail_boost_kernelPKhPtiifffj,"ax",@progbits
	.align	128
        .global         _Z19detail_boost_kernelPKhPtiifffj
        .type           _Z19detail_boost_kernelPKhPtiifffj,@function
        .size           _Z19detail_boost_kernelPKhPtiifffj,(.L_x_26 - _Z19detail_boost_kernelPKhPtiifffj)
        .other          _Z19detail_boost_kernelPKhPtiifffj,@"STO_CUDA_ENTRY STV_DEFAULT"
_Z19detail_boost_kernelPKhPtiifffj:
.text._Z19detail_boost_kernelPKhPtiifffj:
[----:B------:R-:W-:Y:S01]  /*0000*/  LDC R1, c[0x0][0x37c] ;  /* 0x0000df00ff017b82 */ /* 0x000fe20000000800 */
[----:B------:R-:W0:Y:S07]  /*0010*/  S2R R2, SR_TID.Y ;  /* 0x0000000000027919 */ /* 0x000e2e0000002200 */
[----:B------:R-:W1:Y:S01]  /*0020*/  LDC R15, c[0x0][0x360] ;  /* 0x0000d800ff0f7b82 */ /* 0x000e620000000800 */
[----:B------:R-:W1:Y:S07]  /*0030*/  S2R R0, SR_TID.X ;  /* 0x0000000000007919 */ /* 0x000e6e0000002100 */
[----:B------:R-:W0:Y:S08]  /*0040*/  S2UR UR5, SR_CTAID.Y ;  /* 0x00000000000579c3 */ /* 0x000e300000002600 */
[----:B------:R-:W0:Y:S08]  /*0050*/  LDC R13, c[0x0][0x364] ;  /* 0x0000d900ff0d7b82 */ /* 0x000e300000000800 */
[----:B------:R-:W1:Y:S08]  /*0060*/  S2UR UR4, SR_CTAID.X ;  /* 0x00000000000479c3 */ /* 0x000e700000002500 */
[----:B------:R-:W2:Y:S01]  /*0070*/  LDC.64 R4, c[0x0][0x390] ;  /* 0x0000e400ff047b82 */ /* 0x000ea20000000a00 */
[----:B0-----:R-:W-:-:S02]  /*0080*/  IMAD R13, R13, UR5, R2 ;  /* 0x000000050d0d7c24 */ /* 0x001fc4000f8e0202 */
[----:B-1----:R-:W-:-:S03]  /*0090*/  IMAD R15, R15, UR4, R0 ;  /* 0x000000040f0f7c24 */ /* 0x002fc6000f8e0200 */
[----:B--2---:R-:W-:-:S04]  /*00a0*/  ISETP.GE.AND P0, PT, R13, R5, PT ;  /* 0x000000050d00720c */ /* 0x004fc80003f06270 */
[----:B------:R-:W-:-:S13]  /*00b0*/  ISETP.GE.OR P0, PT, R15, R4, P0 ;  /* 0x000000040f00720c */ /* 0x000fda0000706670 */
[----:B------:R-:W-:Y:S05]  /*00c0*/  @P0 EXIT ;  /* 0x000000000000094d */ /* 0x000fea0003800000 */
[----:B------:R-:W0:Y:S01]  /*00d0*/  LDCU.64 UR4, c[0x0][0x380] ;  /* 0x00007000ff0477ac */ /* 0x000e220008000a00 */
[----:B------:R-:W-:Y:S02]  /*00e0*/  VIADD R19, R15, 0x1 ;  /* 0x000000010f137836 */ /* 0x000fe40000000000 */
[-C--:B------:R-:W-:Y:S01]  /*00f0*/  IMAD R12, R13, R4.reuse, R15 ;  /* 0x000000040d0c7224 */ /* 0x080fe200078e020f */
[----:B------:R-:W1:Y:S02]  /*0100*/  LDCU.64 UR6, c[0x0][0x358] ;  /* 0x00006b00ff0677ac */ /* 0x000e640008000a00 */
[----:B------:R-:W-:Y:S01]  /*0110*/  ISETP.GE.AND P0, PT, R19, R4, PT ;  /* 0x000000041300720c */ /* 0x000fe20003f06270 */
[----:B------:R-:W-:-:S03]  /*0120*/  IMAD.SHL.U32 R12, R12, 0x4, RZ ;  /* 0x000000040c0c7824 */ /* 0x000fc600078e00ff */
[----:B------:R-:W-:Y:S02]  /*0130*/  ISETP.LT.OR P0, PT, R15, -0x1, P0 ;  /* 0xffffffff0f00780c */ /* 0x000fe40000701670 */
[----:B0-----:R-:W-:-:S04]  /*0140*/  IADD3 R2, P1, PT, R12, UR4, RZ ;  /* 0x000000040c027c10 */ /* 0x001fc8000ff3e0ff */
[----:B------:R-:W-:-:S05]  /*0150*/  LEA.HI.X.SX32 R3, R12, UR5, 0x1, P1 ;  /* 0x000000050c037c11 */ /* 0x000fca00088f0eff */
[----:B-1----:R0:W5:Y:S04]  /*0160*/  LDG.E.U8 R22, desc[UR6][R2.64] ;  /* 0x0000000602167981 */ /* 0x002168000c1e1100 */
[----:B------:R0:W5:Y:S04]  /*0170*/  LDG.E.U8 R21, desc[UR6][R2.64+0x1] ;  /* 0x0000010602157981 */ /* 0x000168000c1e1100 */
[----:B------:R0:W5:Y:S04]  /*0180*/  LDG.E.U8 R20, desc[UR6][R2.64+0x2] ;  /* 0x0000020602147981 */ /* 0x000168000c1e1100 */
[----:B------:R0:W5:Y:S04]  /*0190*/  LDG.E.U8 R14, desc[UR6][R2.64+0x3] ;  /* 0x00000306020e7981 */ /* 0x000168000c1e1100 */
[----:B------:R0:W5:Y:S04]  /*01a0*/  @!P0 LDG.E.U8 R18, desc[UR6][R2.64+0x4] ;  /* 0x0000040602128981 */ /* 0x000168000c1e1100 */
[----:B------:R0:W5:Y:S04]  /*01b0*/  @!P0 LDG.E.U8 R16, desc[UR6][R2.64+0x5] ;  /* 0x0000050602108981 */ /* 0x000168000c1e1100 */
[----:B------:R0:W5:Y:S01]  /*01c0*/  @!P0 LDG.E.U8 R0, desc[UR6][R2.64+0x6] ;  /* 0x0000060602008981 */ /* 0x000162000c1e1100 */
[C---:B------:R-:W-:Y:S01]  /*01d0*/  ISETP.NE.AND P2, PT, R13.reuse, RZ, PT ;  /* 0x000000ff0d00720c */ /* 0x040fe20003f45270 */
[----:B------:R-:W-:Y:S01]  /*01e0*/  VIADD R6, R13, 0x1 ;  /* 0x000000010d067836 */ /* 0x000fe20000000000 */
[C---:B------:R-:W-:Y:S01]  /*01f0*/  ISETP.GT.AND P1, PT, R15.reuse, R4, PT ;  /* 0x000000040f00720c */ /* 0x040fe20003f24270 */
[----:B------:R-:W-:Y:S01]  /*0200*/  BSSY.RECONVERGENT B0, `(.L_x_0) ;  /* 0x000003a000007945 */ /* 0x000fe20003800200 */
[----:B------:R-:W-:Y:S01]  /*0210*/  HFMA2 R24, -RZ, RZ, 0, 0 ;  /* 0x00000000ff187431 */ /* 0x000fe200000001ff */
[C---:B------:R-:W-:Y:S01]  /*0220*/  ISETP.GE.AND P4, PT, R15.reuse, RZ, PT ;  /* 0x000000ff0f00720c */ /* 0x040fe20003f86270 */
[----:B------:R-:W-:Y:S01]  /*0230*/  IMAD.MOV.U32 R23, RZ, RZ, RZ ;  /* 0x000000ffff177224 */ /* 0x000fe200078e00ff */
[----:B------:R-:W-:Y:S01]  /*0240*/  ISETP.GE.U32.AND P3, PT, R6, R5, PT ;  /* 0x000000050600720c */ /* 0x000fe20003f66070 */
[----:B------:R-:W-:Y:S01]  /*0250*/  IMAD.MOV.U32 R17, RZ, RZ, RZ ;  /* 0x000000ffff117224 */ /* 0x000fe200078e00ff */
[----:B------:R-:W-:Y:S01]  /*0260*/  ISETP.LT.OR P1, PT, R15, 0x1, P1 ;  /* 0x000000010f00780c */ /* 0x000fe20000f21670 */
[----:B------:R-:W-:Y:S01]  /*0270*/  IMAD.MOV.U32 R5, RZ, RZ, RZ ;  /* 0x000000ffff057224 */ /* 0x000fe200078e00ff */
[----:B------:R-:W-:-:S02]  /*0280*/  P2R R28, PR, RZ, 0x8 ;  /* 0x00000008ff1c7803 */ /* 0x000fc40000000000 */
[----:B0-----:R-:W-:Y:S09]  /*0290*/  @!P2 BRA `(.L_x_1) ;  /* 0x0000000000c0a947 */ /* 0x001ff20003800000 */
[-C--:B------:R-:W-:Y:S01]  /*02a0*/  ISETP.GT.AND P2, PT, R15, R4.reuse, PT ;  /* 0x000000040f00720c */ /* 0x080fe20003f44270 */
[----:B------:R-:W-:Y:S01]  /*02b0*/  IMAD R10, R13, R4, -R4 ;  /* 0x000000040d0a7224 */ /* 0x000fe200078e0a04 */
[C---:B------:R-:W-:Y:S01]  /*02c0*/  ISETP.GE.AND P5, PT, R15.reuse, RZ, PT ;  /* 0x000000ff0f00720c */ /* 0x040fe20003fa6270 */
[C---:B------:R-:W-:Y:S01]  /*02d0*/  VIADD R11, R15.reuse, 0x1 ;  /* 0x000000010f0b7836 */ /* 0x040fe20000000000 */
[----:B------:R-:W-:-:S11]  /*02e0*/  ISETP.LT.OR P2, PT, R15, 0x1, P2 ;  /* 0x000000010f00780c */ /* 0x000fd60001741670 */
[C---:B------:R-:W-:Y:S02]  /*02f0*/  @P5 IMAD.IADD R9, R15.reuse, 0x1, R10 ;  /* 0x000000010f095824 */ /* 0x040fe400078e020a */
[----:B------:R-:W-:Y:S02]  /*0300*/  @!P2 IADD3 R6, PT, PT, R15, R10, RZ ;  /* 0x0000000a0f06a210 */ /* 0x000fe40007ffe0ff */
[----:B------:R-:W-:Y:S02]  /*0310*/  @P5 IMAD.SHL.U32 R9, R9, 0x4, RZ ;  /* 0x0000000409095824 */ /* 0x000fe400078e00ff */
[----:B------:R-:W-:-:S04]  /*0320*/  @!P2 LEA R7, R6, 0xfffffffc, 0x2 ;  /* 0xfffffffc0607a811 */ /* 0x000fc800078e10ff */
[----:B------:R-:W-:-:S04]  /*0330*/  @!P2 IADD3 R6, P3, PT, R7, UR4, RZ ;  /* 0x000000040706ac10 */ /* 0x000fc8000ff7e0ff */
[----:B------:R-:W-:Y:S02]  /*0340*/  @!P2 LEA.HI.X.SX32 R7, R7, UR5, 0x1, P3 ;  /* 0x000000050707ac11 */ /* 0x000fe400098f0eff */
[----:B------:R-:W-:-:S03]  /*0350*/  @P5 IADD3 R8, P3, PT, R9, UR4, RZ ;  /* 0x0000000409085c10 */ /* 0x000fc6000ff7e0ff */
[----:B------:R-:W2:Y:S01]  /*0360*/  @!P2 LDG.E.U8 R23, desc[UR6][R6.64+0x1] ;  /* 0x000001060617a981 */ /* 0x000ea2000c1e1100 */
[----:B------:R-:W-:Y:S02]  /*0370*/  @P5 LEA.HI.X.SX32 R9, R9, UR5, 0x1, P3 ;  /* 0x0000000509095c11 */ /* 0x000fe400098f0eff */
[----:B------:R-:W-:Y:S01]  /*0380*/  ISETP.GE.AND P3, PT, R11, R4, PT ;  /* 0x000000040b00720c */ /* 0x000fe20003f66270 */
[----:B------:R-:W3:Y:S03]  /*0390*/  @!P2 LDG.E.U8 R24, desc[UR6][R6.64] ;  /* 0x000000060618a981 */ /* 0x000ee6000c1e1100 */
[----:B------:R-:W-:Y:S01]  /*03a0*/  ISETP.LT.OR P3, PT, R15, -0x1, P3 ;  /* 0xffffffff0f00780c */ /* 0x000fe20001f61670 */
[----:B------:R-:W4:Y:S04]  /*03b0*/  @P5 LDG.E.U8 R26, desc[UR6][R8.64] ;  /* 0x00000006081a5981 */ /* 0x000f28000c1e1100 */
[----:B------:R-:W4:Y:S04]  /*03c0*/  @P5 LDG.E.U8 R25, desc[UR6][R8.64+0x1] ;  /* 0x0000010608195981 */ /* 0x000f28000c1e1100 */
[----:B------:R-:W4:Y:S04]  /*03d0*/  @!P2 LDG.E.U8 R27, desc[UR6][R6.64+0x2] ;  /* 0x00000206061ba981 */ /* 0x000f28000c1e1100 */
[----:B------:R-:W-:Y:S01]  /*03e0*/  @!P3 IADD3 R10, PT, PT, R10, R11, RZ ;  /* 0x0000000b0a0ab210 */ /* 0x000fe20007ffe0ff */
[----:B------:R-:W4:Y:S04]  /*03f0*/  @P5 LDG.E.U8 R8, desc[UR6][R8.64+0x2] ;  /* 0x0000020608085981 */ /* 0x000f28000c1e1100 */
[----:B------:R-:W-:-:S05]  /*0400*/  @!P3 IMAD.SHL.U32 R11, R10, 0x4, RZ ;  /* 0x000000040a0bb824 */ /* 0x000fca00078e00ff */
[----:B------:R-:W-:-:S04]  /*0410*/  @!P3 IADD3 R10, P6, PT, R11, UR4, RZ ;  /* 0x000000040b0abc10 */ /* 0x000fc8000ffde0ff */
[----:B------:R-:W-:-:S05]  /*0420*/  @!P3 LEA.HI.X.SX32 R11, R11, UR5, 0x1, P6 ;  /* 0x000000050b0bbc11 */ /* 0x000fca000b0f0eff */
[----:B------:R-:W4:Y:S04]  /*0430*/  @!P3 LDG.E.U8 R29, desc[UR6][R10.64] ;  /* 0x000000060a1db981 */ /* 0x000f28000c1e1100 */
[----:B------:R-:W4:Y:S04]  /*0440*/  @!P3 LDG.E.U8 R6, desc[UR6][R10.64+0x1] ;  /* 0x000001060a06b981 */ /* 0x000f28000c1e1100 */
[----:B------:R-:W4:Y:S01]  /*0450*/  @!P3 LDG.E.U8 R10, desc[UR6][R10.64+0x2] ;  /* 0x000002060a0ab981 */ /* 0x000f22000c1e1100 */
[----:B--2---:R-:W-:Y:S01]  /*0460*/  @!P2 I2FP.F32.U32 R17, R23 ;  /* 0x000000170011a245 */ /* 0x004fe20000201000 */
[----:B------:R-:W-:Y:S01]  /*0470*/  IMAD.MOV.U32 R23, RZ, RZ, RZ ;  /* 0x000000ffff177224 */ /* 0x000fe200078e00ff */
[----:B---3--:R-:W-:Y:S01]  /*0480*/  @!P2 I2FP.F32.U32 R23, R24 ;  /* 0x000000180017a245 */ /* 0x008fe20000201000 */
[----:B------:R-:W-:Y:S01]  /*0490*/  IMAD.MOV.U32 R24, RZ, RZ, RZ ;  /* 0x000000ffff187224 */ /* 0x000fe200078e00ff */
[----:B------:R-:W-:-:S02]  /*04a0*/  @!P2 MOV R24, 0x1 ;  /* 0x000000010018a802 */ /* 0x000fc40000000f00 */
[----:B----4-:R-:W-:Y:S02]  /*04b0*/  @P5 I2FP.F32.U32 R26, R26 ;  /* 0x0000001a001a5245 */ /* 0x010fe40000201000 */
[----:B------:R-:W-:-:S03]  /*04c0*/  @P5 I2FP.F32.U32 R25, R25 ;  /* 0x0000001900195245 */ /* 0x000fc60000201000 */
[----:B------:R-:W-:Y:S01]  /*04d0*/  @P5 FADD R23, R23, R26 ;  /* 0x0000001a17175221 */ /* 0x000fe20000000000 */
[----:B------:R-:W-:Y:S01]  /*04e0*/  @!P2 I2FP.F32.U32 R5, R27 ;  /* 0x0000001b0005a245 */ /* 0x000fe20000201000 */
[----:B------:R-:W-:Y:S01]  /*04f0*/  @P5 FADD R17, R17, R25 ;  /* 0x0000001911115221 */ /* 0x000fe20000000000 */
[----:B------:R-:W-:Y:S01]  /*0500*/  @P5 I2FP.F32.U32 R8, R8 ;  /* 0x0000000800085245 */ /* 0x000fe20000201000 */
[----:B------:R-:W-:-:S04]  /*0510*/  @P5 VIADD R24, R24, 0x1 ;  /* 0x0000000118185836 */ /* 0x000fc80000000000 */
[----:B------:R-:W-:Y:S01]  /*0520*/  @P5 FADD R5, R5, R8 ;  /* 0x0000000805055221 */ /* 0x000fe20000000000 */
[----:B------:R-:W-:Y:S01]  /*0530*/  @!P3 VIADD R24, R24, 0x1 ;  /* 0x000000011818b836 */ /* 0x000fe20000000000 */
[----:B------:R-:W-:Y:S02]  /*0540*/  @!P3 I2FP.F32.U32 R26, R29 ;  /* 0x0000001d001ab245 */ /* 0x000fe40000201000 */
[----:B------:R-:W-:-:S03]  /*0550*/  @!P3 I2FP.F32.U32 R6, R6 ;  /* 0x000000060006b245 */ /* 0x000fc60000201000 */
[----:B------:R-:W-:Y:S02]  /*0560*/  @!P3 FADD R23, R23, R26 ;  /* 0x0000001a1717b221 */ /* 0x000fe40000000000 */
[----:B------:R-:W-:Y:S01]  /*0570*/  @!P3 FADD R17, R17, R6 ;  /* 0x000000061111b221 */ /* 0x000fe20000000000 */
[----:B------:R-:W-:-:S05]  /*0580*/  @!P3 I2FP.F32.U32 R10, R10 ;  /* 0x0000000a000ab245 */ /* 0x000fca0000201000 */
[----:B------:R-:W-:-:S07]  /*0590*/  @!P3 FADD R5, R5, R10 ;  /* 0x0000000a0505b221 */ /* 0x000fce0000000000 */
.L_x_1:
[----:B------:R-:W-:Y:S05]  /*05a0*/  BSYNC.RECONVERGENT B0 ;  /* 0x0000000000007941 */ /* 0x000fea0003800200 */
.L_x_0:
[----:B------:R-:W-:Y:S04]  /*05b0*/  BSSY.RECONVERGENT B0, `(.L_x_2) ;  /* 0x000000c000007945 */ /* 0x000fe80003800200 */
[----:B------:R-:W-:Y:S05]  /*05c0*/  @P1 BRA `(.L_x_3) ;  /* 0x0000000000281947 */ /* 0x000fea0003800000 */
[----:B------:R-:W2:Y:S04]  /*05d0*/  LDG.E.U8 R6, desc[UR6][R2.64+-0x4] ;  /* 0xfffffc0602067981 */ /* 0x000ea8000c1e1100 */
[----:B------:R-:W3:Y:S04]  /*05e0*/  LDG.E.U8 R7, desc[UR6][R2.64+-0x3] ;  /* 0xfffffd0602077981 */ /* 0x000ee8000c1e1100 */
[----:B------:R-:W4:Y:S01]  /*05f0*/  LDG.E.U8 R9, desc[UR6][R2.64+-0x2] ;  /* 0xfffffe0602097981 */ /* 0x000f22000c1e1100 */
[----:B------:R-:W-:Y:S01]  /*0600*/  VIADD R24, R24, 0x1 ;  /* 0x0000000118187836 */ /* 0x000fe20000000000 */
[----:B--2---:R-:W-:-:S02]  /*0610*/  I2FP.F32.U32 R6, R6 ;  /* 0x0000000600067245 */ /* 0x004fc40000201000 */
[----:B---3--:R-:W-:-:S03]  /*0620*/  I2FP.F32.U32 R8, R7 ;  /* 0x0000000700087245 */ /* 0x008fc60000201000 */
[----:B------:R-:W-:Y:S01]  /*0630*/  FADD R23, R23, R6 ;  /* 0x0000000617177221 */ /* 0x000fe20000000000 */
[----:B----4-:R-:W-:Y:S01]  /*0640*/  I2FP.F32.U32 R10, R9 ;  /* 0x00000009000a7245 */ /* 0x010fe20000201000 */
[----:B------:R-:W-:-:S04]  /*0650*/  FADD R17, R17, R8 ;  /* 0x0000000811117221 */ /* 0x000fc80000000000 */
[----:B------:R-:W-:-:S07]  /*0660*/  FADD R5, R5, R10 ;  /* 0x0000000a05057221 */ /* 0x000fce0000000000 */
.L_x_3:
[----:B------:R-:W-:Y:S05]  /*0670*/  BSYNC.RECONVERGENT B0 ;  /* 0x0000000000007941 */ /* 0x000fea0003800200 */
.L_x_2:
[----:B------:R-:W-:Y:S01]  /*0680*/  ISETP.NE.AND P2, PT, R28, RZ, PT ;  /* 0x000000ff1c00720c */ /* 0x000fe20003f45270 */
[----:B------:R-:W-:Y:S01]  /*0690*/  BSSY.RECONVERGENT B0, `(.L_x_4) ;  /* 0x0000038000007945 */ /* 0x000fe20003800200 */
[----:B-----5:R-:W-:Y:S02]  /*06a0*/  I2FP.F32.U32 R8, R22 ;  /* 0x0000001600087245 */ /* 0x020fe40000201000 */
[----:B------:R-:W-:Y:S02]  /*06b0*/  I2FP.F32.U32 R10, R21 ;  /* 0x00000015000a7245 */ /* 0x000fe40000201000 */
[----:B------:R-:W-:Y:S01]  /*06c0*/  I2FP.F32.U32 R20, R20 ;  /* 0x0000001400147245 */ /* 0x000fe20000201000 */
[----:B------:R-:W-:Y:S01]  /*06d0*/  @P4 FADD R23, R8, R23 ;  /* 0x0000001708174221 */ /* 0x000fe20000000000 */
[----:B------:R-:W-:Y:S01]  /*06e0*/  @!P0 I2FP.F32.U32 R18, R18 ;  /* 0x0000001200128245 */ /* 0x000fe20000201000 */
[----:B------:R-:W-:Y:S01]  /*06f0*/  @P4 FADD R17, R10, R17 ;  /* 0x000000110a114221 */ /* 0x000fe20000000000 */
[----:B------:R-:W-:Y:S01]  /*0700*/  @!P0 I2FP.F32.U32 R16, R16 ;  /* 0x0000001000108245 */ /* 0x000fe20000201000 */
[----:B------:R-:W-:Y:S01]  /*0710*/  @P4 FADD R5, R20, R5 ;  /* 0x0000000514054221 */ /* 0x000fe20000000000 */
[----:B------:R-:W-:Y:S01]  /*0720*/  @!P0 I2FP.F32.U32 R0, R0 ;  /* 0x0000000000008245 */ /* 0x000fe20000201000 */
[----:B------:R-:W-:Y:S01]  /*0730*/  @!P0 FADD R23, R23, R18 ;  /* 0x0000001217178221 */ /* 0x000fe20000000000 */
[----:B------:R-:W-:Y:S01]  /*0740*/  @P4 IADD3 R24, PT, PT, R24, 0x1, RZ ;  /* 0x0000000118184810 */ /* 0x000fe20007ffe0ff */
[----:B------:R-:W-:-:S02]  /*0750*/  @!P0 FADD R17, R17, R16 ;  /* 0x0000001011118221 */ /* 0x000fc40000000000 */
[----:B------:R-:W-:Y:S02]  /*0760*/  @!P0 FADD R5, R5, R0 ;  /* 0x0000000005058221 */ /* 0x000fe40000000000 */
[----:B------:R-:W-:Y:S01]  /*0770*/  @!P0 VIADD R24, R24, 0x1 ;  /* 0x0000000118188836 */ /* 0x000fe20000000000 */
[----:B------:R-:W-:Y:S06]  /*0780*/  @P2 BRA `(.L_x_5) ;  /* 0x0000000000a02947 */ /* 0x000fec0003800000 */
[----:B------:R-:W-:Y:S02]  /*0790*/  IMAD R0, R13, R4, R4 ;  /* 0x000000040d007224 */ /* 0x000fe400078e0204 */
[----:B------:R-:W-:-:S04]  /*07a0*/  @P4 IMAD.WIDE R2, R4, 0x4, R2 ;  /* 0x0000000404024825 */ /* 0x000fc800078e0202 */
[----:B------:R-:W-:Y:S01]  /*07b0*/  @!P1 IMAD.IADD R6, R15, 0x1, R0 ;  /* 0x000000010f069824 */ /* 0x000fe200078e0200 */
[----:B------:R-:W-:Y:S01]  /*07c0*/  @!P0 IADD3 R0, PT, PT, R19, R0, RZ ;  /* 0x0000000013008210 */ /* 0x000fe20007ffe0ff */
[----:B------:R-:W2:Y:S03]  /*07d0*/  @P4 LDG.E.U8 R21, desc[UR6][R2.64] ;  /* 0x0000000602154981 */ /* 0x000ea6000c1e1100 */
[----:B------:R-:W-:Y:S01]  /*07e0*/  @!P1 LEA R7, R6, 0xfffffffc, 0x2 ;  /* 0xfffffffc06079811 */ /* 0x000fe200078e10ff */
[----:B------:R-:W3:Y:S03]  /*07f0*/  @P4 LDG.E.U8 R22, desc[UR6][R2.64+0x2] ;  /* 0x0000020602164981 */ /* 0x000ee6000c1e1100 */
[----:B------:R-:W-:Y:S01]  /*0800*/  @!P1 IADD3 R6, P2, PT, R7, UR4, RZ ;  /* 0x0000000407069c10 */ /* 0x000fe2000ff5e0ff */
[----:B------:R-:W-:-:S02]  /*0810*/  @!P0 IMAD.SHL.U32 R16, R0, 0x4, RZ ;  /* 0x0000000400108824 */ /* 0x000fc400078e00ff */
[----:B------:R-:W4:Y:S01]  /*0820*/  @P4 LDG.E.U8 R0, desc[UR6][R2.64+0x1] ;  /* 0x0000010602004981 */ /* 0x000f22000c1e1100 */
[----:B------:R-:W-:Y:S02]  /*0830*/  @!P1 LEA.HI.X.SX32 R7, R7, UR5, 0x1, P2 ;  /* 0x0000000507079c11 */ /* 0x000fe400090f0eff */
[----:B------:R-:W-:-:S03]  /*0840*/  @!P0 IADD3 R18, P2, PT, R16, UR4, RZ ;  /* 0x0000000410128c10 */ /* 0x000fc6000ff5e0ff */
[----:B------:R-:W5:Y:S01]  /*0850*/  @!P1 LDG.E.U8 R4, desc[UR6][R6.64] ;  /* 0x0000000606049981 */ /* 0x000f62000c1e1100 */
[----:B------:R-:W-:-:S03]  /*0860*/  @!P0 LEA.HI.X.SX32 R19, R16, UR5, 0x1, P2 ;  /* 0x0000000510138c11 */ /* 0x000fc600090f0eff */
[----:B------:R-:W2:Y:S04]  /*0870*/  @!P1 LDG.E.U8 R9, desc[UR6][R6.64+0x1] ;  /* 0x0000010606099981 */ /* 0x000ea8000c1e1100 */
[----:B------:R4:W2:Y:S04]  /*0880*/  @!P1 LDG.E.U8 R11, desc[UR6][R6.64+0x2] ;  /* 0x00000206060b9981 */ /* 0x0008a8000c1e1100 */
[----:B------:R-:W2:Y:S04]  /*0890*/  @!P0 LDG.E.U8 R25, desc[UR6][R18.64] ;  /* 0x0000000612198981 */ /* 0x000ea8000c1e1100 */
[----:B------:R-:W2:Y:S04]  /*08a0*/  @!P0 LDG.E.U8 R26, desc[UR6][R18.64+0x1] ;  /* 0x00000106121a8981 */ /* 0x000ea8000c1e1100 */
[----:B------:R-:W2:Y:S01]  /*08b0*/  @!P0 LDG.E.U8 R27, desc[UR6][R18.64+0x2] ;  /* 0x00000206121b8981 */ /* 0x000ea2000c1e1100 */
[----:B------:R-:W-:-:S05]  /*08c0*/  @!P1 VIADD R24, R24, 0x1 ;  /* 0x0000000118189836 */ /* 0x000fca0000000000 */
[----:B------:R-:W-:-:S05]  /*08d0*/  @P4 IADD3 R24, PT, PT, R24, 0x1, RZ ;  /* 0x0000000118184810 */ /* 0x000fca0007ffe0ff */
[----:B------:R-:W-:Y:S01]  /*08e0*/  @!P0 VIADD R24, R24, 0x1 ;  /* 0x0000000118188836 */ /* 0x000fe20000000000 */
[----:B---3--:R-:W-:Y:S02]  /*08f0*/  @P4 I2FP.F32.U32 R22, R22 ;  /* 0x0000001600164245 */ /* 0x008fe40000201000 */
[----:B----4-:R-:W-:Y:S02]  /*0900*/  @P4 I2FP.F32.U32 R6, R0 ;  /* 0x0000000000064245 */ /* 0x010fe40000201000 */
[----:B-----5:R-:W-:Y:S02]  /*0910*/  @!P1 I2FP.F32.U32 R4, R4 ;  /* 0x0000000400049245 */ /* 0x020fe40000201000 */
[----:B--2---:R-:W-:-:S03]  /*0920*/  @!P1 I2FP.F32.U32 R16, R9 ;  /* 0x0000000900109245 */ /* 0x004fc60000201000 */
[----:B------:R-:W-:Y:S01]  /*0930*/  @!P1 FADD R23, R23, R4 ;  /* 0x0000000417179221 */ /* 0x000fe20000000000 */
[----:B------:R-:W-:Y:S01]  /*0940*/  @!P1 I2FP.F32.U32 R0, R11 ;  /* 0x0000000b00009245 */ /* 0x000fe20000201000 */
[----:B------:R-:W-:Y:S01]  /*0950*/  @!P1 FADD R17, R17, R16 ;  /* 0x0000001011119221 */ /* 0x000fe20000000000 */
[----:B------:R-:W-:-:S03]  /*0960*/  @P4 I2FP.F32.U32 R4, R21 ;  /* 0x0000001500044245 */ /* 0x000fc60000201000 */
[----:B------:R-:W-:Y:S01]  /*0970*/  @!P1 FADD R5, R5, R0 ;  /* 0x0000000005059221 */ /* 0x000fe20000000000 */
[----:B------:R-:W-:Y:S01]  /*0980*/  @!P0 I2FP.F32.U32 R0, R25 ;  /* 0x0000001900008245 */ /* 0x000fe20000201000 */
[----:B------:R-:W-:Y:S01]  /*0990*/  @P4 FADD R23, R23, R4 ;  /* 0x0000000417174221 */ /* 0x000fe20000000000 */
[----:B------:R-:W-:Y:S01]  /*09a0*/  @!P0 I2FP.F32.U32 R26, R26 ;  /* 0x0000001a001a8245 */ /* 0x000fe20000201000 */
[----:B------:R-:W-:Y:S01]  /*09b0*/  @P4 FADD R17, R17, R6 ;  /* 0x0000000611114221 */ /* 0x000fe20000000000 */
[----:B------:R-:W-:Y:S01]  /*09c0*/  @P4 FADD R5, R5, R22 ;  /* 0x0000001605054221 */ /* 0x000fe20000000000 */
[----:B------:R-:W-:Y:S01]  /*09d0*/  @!P0 I2FP.F32.U32 R2, R27 ;  /* 0x0000001b00028245 */ /* 0x000fe20000201000 */
[----:B------:R-:W-:Y:S01]  /*09e0*/  @!P0 FADD R23, R23, R0 ;  /* 0x0000000017178221 */ /* 0x000fe20000000000 */
[----:B------:R-:W-:-:S03]  /*09f0*/  @!P0 FADD R17, R17, R26 ;  /* 0x0000001a11118221 */ /* 0x000fc60000000000 */
[----:B------:R-:W-:-:S07]  /*0a00*/  @!P0 FADD R5, R5, R2 ;  /* 0x0000000205058221 */ /* 0x000fce0000000000 */
.L_x_5:
[----:B------:R-:W-:Y:S05]  /*0a10*/  BSYNC.RECONVERGENT B0 ;  /* 0x0000000000007941 */ /* 0x000fea0003800200 */
.L_x_4:
[----:B------:R-:W-:Y:S01]  /*0a20*/  I2FP.F32.U32 R24, R24 ;  /* 0x0000001800187245 */ /* 0x000fe20000201000 */
[----:B------:R-:W-:Y:S03]  /*0a30*/  BSSY.RECONVERGENT B0, `(.L_x_6) ;  /* 0x000000e000007945 */ /* 0x000fe60003800200 */
[----:B------:R-:W0:Y:S08]  /*0a40*/  MUFU.RCP R3, R24 ;  /* 0x0000001800037308 */ /* 0x000e300000001000 */
[----:B------:R-:W1:Y:S01]  /*0a50*/  FCHK P0, R23, R24 ;  /* 0x0000001817007302 */ /* 0x000e620000000000 */
[----:B0-----:R-:W-:-:S04]  /*0a60*/  FFMA R0, -R24, R3, 1 ;  /* 0x3f80000018007423 */ /* 0x001fc80000000103 */
[----:B------:R-:W-:-:S04]  /*0a70*/  FFMA R0, R3, R0, R3 ;  /* 0x0000000003007223 */ /* 0x000fc80000000003 */
[----:B------:R-:W-:-:S04]  /*0a80*/  FFMA R7, R0, R23, RZ ;  /* 0x0000001700077223 */ /* 0x000fc800000000ff */
[----:B------:R-:W-:-:S04]  /*0a90*/  FFMA R2, -R24, R7, R23 ;  /* 0x0000000718027223 */ /* 0x000fc80000000117 */
[----:B------:R-:W-:Y:S01]  /*0aa0*/  FFMA R7, R0, R2, R7 ;  /* 0x0000000200077223 */ /* 0x000fe20000000007 */
[----:B-1----:R-:W-:Y:S06]  /*0ab0*/  @!P0 BRA `(.L_x_7) ;  /* 0x0000000000148947 */ /* 0x002fec0003800000 */
[----:B------:R-:W-:Y:S01]  /*0ac0*/  IMAD.MOV.U32 R0, RZ, RZ, R23 ;  /* 0x000000ffff007224 */ /* 0x000fe200078e0017 */
[----:B------:R-:W-:Y:S02]  /*0ad0*/  MOV R3, R24 ;  /* 0x0000001800037202 */ /* 0x000fe40000000f00 */
[----:B------:R-:W-:-:S07]  /*0ae0*/  MOV R2, 0xb00 ;  /* 0x00000b0000027802 */ /* 0x000fce0000000f00 */
[----:B------:R-:W-:Y:S05]  /*0af0*/  CALL.REL.NOINC `($__internal_0_$__cuda_sm3x_div_rn_noftz_f32_slowpath) ;  /* 0x0000000400c87944 */ /* 0x000fea0003c00000 */
[----:B------:R-:W-:-:S07]  /*0b00*/  IMAD.MOV.U32 R7, RZ, RZ, R0 ;  /* 0x000000ffff077224 */ /* 0x000fce00078e0000 */
.L_x_7:
[----:B------:R-:W-:Y:S05]  /*0b10*/  BSYNC.RECONVERGENT B0 ;  /* 0x0000000000007941 */ /* 0x000fea0003800200 */
.L_x_6:
[----:B------:R-:W0:Y:S01]  /*0b20*/  MUFU.RCP R3, R24 ;  /* 0x0000001800037308 */ /* 0x000e220000001000 */
[----:B------:R-:W-:Y:S07]  /*0b30*/  BSSY.RECONVERGENT B0, `(.L_x_8) ;  /* 0x000000d000007945 */ /* 0x000fee0003800200 */
        /* <DEDUP_REMOVED lines=12> */
.L_x_9:
[----:B------:R-:W-:Y:S05]  /*0c00*/  BSYNC.RECONVERGENT B0 ;  /* 0x0000000000007941 */ /* 0x000fea0003800200 */
.L_x_8:
        /* <DEDUP_REMOVED lines=14> */
.L_x_11:
[----:B------:R-:W-:Y:S05]  /*0cf0*/  BSYNC.RECONVERGENT B0 ;  /* 0x0000000000007941 */ /* 0x000fea0003800200 */
.L_x_10:
[----:B------:R-:W0:Y:S01]  /*0d00*/  LDCU UR4, c[0x0][0x3a4] ;  /* 0x00007480ff0477ac */ /* 0x000e220008000800 */
[----:B------:R-:W-:Y:S02]  /*0d10*/  IMAD R15, R15, 0x466f45d, RZ ;  /* 0x0466f45d0f0f7824 */ /* 0x000fe400078e02ff */
[----:B------:R-:W-:Y:S01]  /*0d20*/  FADD R9, R10, -R9 ;  /* 0x800000090a097221 */ /* 0x000fe20000000000 */
[----:B------:R-:W-:Y:S02]  /*0d30*/  IMAD R0, R13, 0x127409f, RZ ;  /* 0x0127409f0d007824 */ /* 0x000fe400078e02ff */
[----:B------:R-:W-:Y:S01]  /*0d40*/  FADD R7, R8, -R7 ;  /* 0x8000000708077221 */ /* 0x000fe20000000000 */
[----:B------:R-:W-:Y:S02]  /*0d50*/  IMAD.MOV.U32 R11, RZ, RZ, 0x37800080 ;  /* 0x37800080ff0b7424 */ /* 0x000fe400078e00ff */
[----:B------:R-:W-:Y:S01]  /*0d60*/  FADD R3, R20, -R3 ;  /* 0x8000000314037221 */ /* 0x000fe20000000000 */
[----:B------:R-:W-:Y:S01]  /*0d70*/  IMAD.MOV.U32 R4, RZ, RZ, 0x477fff00 ;  /* 0x477fff00ff047424 */ /* 0x000fe200078e00ff */
[----:B------:R-:W-:Y:S03]  /*0d80*/  BSSY.RECONVERGENT B0, `(.L_x_12) ;  /* 0x0000022000007945 */ /* 0x000fe60003800200 */
[----:B------:R-:W-:-:S04]  /*0d90*/  FFMA R4, R11, -R4, 1 ;  /* 0x3f8000000b047423 */ /* 0x000fc80000000804 */
[----:B------:R-:W-:Y:S01]  /*0da0*/  FFMA R11, R4, R11, 1.525902189314365387e-05 ;  /* 0x37800080040b7423 */ /* 0x000fe2000000000b */
[----:B0-----:R-:W-:-:S06]  /*0db0*/  UIADD3 UR4, UPT, UPT, UR4, -0x61c88647, URZ ;  /* 0x9e3779b904047890 */ /* 0x001fcc000fffe0ff */
[----:B------:R-:W-:-:S05]  /*0dc0*/  LOP3.LUT R0, R15, UR4, R0, 0x96, !PT ;  /* 0x000000040f007c12 */ /* 0x000fca000f8e9600 */
[----:B------:R-:W-:Y:S01]  /*0dd0*/  IMAD.SHL.U32 R5, R0, 0x2000, RZ ;  /* 0x0000200000057824 */ /* 0x000fe200078e00ff */
[----:B------:R-:W0:Y:S04]  /*0de0*/  LDCU.64 UR4, c[0x0][0x398] ;  /* 0x00007300ff0477ac */ /* 0x000e280008000a00 */
[----:B------:R-:W-:-:S04]  /*0df0*/  LOP3.LUT R5, R5, R0, RZ, 0x3c, !PT ;  /* 0x0000000005057212 */ /* 0x000fc800078e3cff */
[----:B------:R-:W-:-:S04]  /*0e00*/  SHF.R.U32.HI R0, RZ, 0x11, R5 ;  /* 0x00000011ff007819 */ /* 0x000fc80000011605 */
[----:B------:R-:W-:-:S04]  /*0e10*/  LOP3.LUT R0, R0, R5, RZ, 0x3c, !PT ;  /* 0x0000000500007212 */ /* 0x000fc800078e3cff */
[----:B------:R-:W-:Y:S01]  /*0e20*/  SHF.L.U32 R5, R0, 0x5, RZ ;  /* 0x0000000500057819 */ /* 0x000fe200000006ff */
[----:B0-----:R-:W-:Y:S01]  /*0e30*/  FFMA R9, R9, UR4, R10 ;  /* 0x0000000409097c23 */ /* 0x001fe2000800000a */
[----:B------:R-:W-:Y:S02]  /*0e40*/  FFMA R7, R7, UR4, R8 ;  /* 0x0000000407077c23 */ /* 0x000fe40008000008 */
[----:B------:R-:W-:Y:S01]  /*0e50*/  LOP3.LUT R0, R5, R0, RZ, 0x3c, !PT ;  /* 0x0000000005007212 */ /* 0x000fe200078e3cff */
[----:B------:R-:W-:Y:S01]  /*0e60*/  FFMA R3, R3, UR4, R20 ;  /* 0x0000000403037c23 */ /* 0x000fe20008000014 */
[----:B------:R-:W-:-:S04]  /*0e70*/  FMUL R2, R9, 0.58700001239776611328 ;  /* 0x3f1645a209027820 */ /* 0x000fc80000400000 */
[----:B------:R-:W0:Y:S01]  /*0e80*/  I2F.U16 R0, R0 ;  /* 0x0000000000007306 */ /* 0x000e220000101000 */
[----:B------:R-:W-:-:S04]  /*0e90*/  FFMA R2, R7, 0.29890000820159912109, R2 ;  /* 0x3e99096c07027823 */ /* 0x000fc80000000002 */
[----:B------:R-:W-:-:S04]  /*0ea0*/  FFMA R2, R3, 0.1141000017523765564, R2 ;  /* 0x3de9ad4303027823 */ /* 0x000fc80000000002 */
[--C-:B------:R-:W-:Y:S01]  /*0eb0*/  FADD R7, R7, -R2.reuse ;  /* 0x8000000207077221 */ /* 0x100fe20000000000 */
[--C-:B------:R-:W-:Y:S01]  /*0ec0*/  FADD R5, R9, -R2.reuse ;  /* 0x8000000209057221 */ /* 0x100fe20000000000 */
[--C-:B------:R-:W-:Y:S02]  /*0ed0*/  FADD R3, R3, -R2.reuse ;  /* 0x8000000203037221 */ /* 0x100fe40000000000 */
[--C-:B------:R-:W-:Y:S01]  /*0ee0*/  FFMA R4, R7, UR5, R2.reuse ;  /* 0x0000000507047c23 */ /* 0x100fe20008000002 */
[--C-:B------:R-:W-:Y:S01]  /*0ef0*/  FFMA R5, R5, UR5, R2.reuse ;  /* 0x0000000505057c23 */ /* 0x100fe20008000002 */
[----:B0-----:R-:W0:Y:S01]  /*0f00*/  FCHK P0, R0, 65535 ;  /* 0x477fff0000007902 */ /* 0x001e220000000000 */
[----:B------:R-:W-:Y:S01]  /*0f10*/  FFMA R8, R0, R11, RZ ;  /* 0x0000000b00087223 */ /* 0x000fe200000000ff */
[----:B------:R-:W-:-:S03]  /*0f20*/  FFMA R6, R3, UR5, R2 ;  /* 0x0000000503067c23 */ /* 0x000fc60008000002 */
[----:B------:R-:W-:-:S04]  /*0f30*/  FFMA R9, R8, -65535, R0 ;  /* 0xc77fff0008097823 */ /* 0x000fc80000000000 */
[----:B------:R-:W-:Y:S01]  /*0f40*/  FFMA R8, R11, R9, R8 ;  /* 0x000000090b087223 */ /* 0x000fe20000000008 */
[----:B0-----:R-:W-:Y:S06]  /*0f50*/  @!P0 BRA `(.L_x_13) ;  /* 0x0000000000108947 */ /* 0x001fec0003800000 */
[----:B------:R-:W-:Y:S02]  /*0f60*/  MOV R3, 0x477fff00 ;  /* 0x477fff0000037802 */ /* 0x000fe40000000f00 */
[----:B------:R-:W-:-:S07]  /*0f70*/  MOV R2, 0xf90 ;  /* 0x00000f9000027802 */ /* 0x000fce0000000f00 */
[----:B------:R-:W-:Y:S05]  /*0f80*/  CALL.REL.NOINC `($__internal_0_$__cuda_sm3x_div_rn_noftz_f32_slowpath) ;  /* 0x0000000000a47944 */ /* 0x000fea0003c00000 */
[----:B------:R-:W-:-:S07]  /*0f90*/  IMAD.MOV.U32 R8, RZ, RZ, R0 ;  /* 0x000000ffff087224 */ /* 0x000fce00078e0000 */
.L_x_13:
[----:B------:R-:W-:Y:S05]  /*0fa0*/  BSYNC.RECONVERGENT B0 ;  /* 0x0000000000007941 */ /* 0x000fea0003800200 */
.L_x_12:
[----:B------:R-:W0:Y:S01]  /*0fb0*/  LDCU UR4, c[0x0][0x3a0] ;  /* 0x00007400ff0477ac */ /* 0x000e220008000800 */
[----:B------:R-:W-:Y:S01]  /*0fc0*/  FADD R8, R8, -0.5 ;  /* 0xbf00000008087421 */ /* 0x000fe20000000000 */
[----:B------:R-:W-:Y:S02]  /*0fd0*/  IMAD.MOV.U32 R3, RZ, RZ, 0x3f87ae14 ;  /* 0x3f87ae14ff037424 */ /* 0x000fe400078e00ff */
[----:B------:R-:W-:Y:S01]  /*0fe0*/  HFMA2 R9, -RZ, RZ, 1.75, 0 ;  /* 0x3f000000ff097431 */ /* 0x000fe200000001ff */
[----:B------:R-:W-:-:S05]  /*0ff0*/  I2FP.F32.U32 R14, R14 ;  /* 0x0000000e000e7245 */ /* 0x000fca0000201000 */
[----:B------:R-:W-:-:S04]  /*1000*/  FFMA R14, R14, 257, R9 ;  /* 0x438080000e0e7823 */ /* 0x000fc80000000009 */
[----:B------:R-:W1:Y:S01]  /*1010*/  F2I.U32.TRUNC.NTZ R11, R14 ;  /* 0x0000000e000b7305 */ /* 0x000e62000020f000 */
[----:B0-----:R-:W-:-:S04]  /*1020*/  FMUL R8, R8, UR4 ;  /* 0x0000000408087c20 */ /* 0x001fc80008400000 */
[----:B------:R-:W-:Y:S01]  /*1030*/  FADD R4, R4, R8 ;  /* 0x0000000804047221 */ /* 0x000fe20000000000 */
[C---:B------:R-:W-:Y:S01]  /*1040*/  FFMA R5, R8.reuse, 0.80000001192092895508, R5 ;  /* 0x3f4ccccd08057823 */ /* 0x040fe20000000005 */
[----:B------:R-:W-:Y:S02]  /*1050*/  FFMA R6, R8, 0.60000002384185791016, R6 ;  /* 0x3f19999a08067823 */ /* 0x000fe40000000006 */
[----:B------:R-:W-:Y:S01]  /*1060*/  FADD R4, R4, -128 ;  /* 0xc300000004047421 */ /* 0x000fe20000000000 */
[----:B------:R-:W-:Y:S01]  /*1070*/  FADD R5, R5, -128 ;  /* 0xc300000005057421 */ /* 0x000fe20000000000 */
[----:B------:R-:W-:Y:S02]  /*1080*/  FADD R6, R6, -128 ;  /* 0xc300000006067421 */ /* 0x000fe40000000000 */
[-C--:B------:R-:W-:Y:S01]  /*1090*/  FFMA R4, R4, R3.reuse, 128 ;  /* 0x4300000004047423 */ /* 0x080fe20000000003 */
[-C--:B------:R-:W-:Y:S01]  /*10a0*/  FFMA R5, R5, R3.reuse, 128 ;  /* 0x4300000005057423 */ /* 0x080fe20000000003 */
[----:B------:R-:W-:-:S02]  /*10b0*/  FFMA R6, R6, R3, 128 ;  /* 0x4300000006067423 */ /* 0x000fc40000000003 */
[----:B------:R-:W0:Y:S01]  /*10c0*/  LDC.64 R2, c[0x0][0x388] ;  /* 0x0000e200ff027b82 */ /* 0x000e220000000a00 */
[C---:B------:R-:W-:Y:S02]  /*10d0*/  FMNMX.NAN R0, R4.reuse, 255, PT ;  /* 0x437f000004007809 */ /* 0x040fe40003820000 */
[----:B------:R-:W-:Y:S02]  /*10e0*/  FSETP.GEU.AND P0, PT, R4, RZ, PT ;  /* 0x000000ff0400720b */ /* 0x000fe40003f0e000 */
[----:B------:R-:W-:Y:S01]  /*10f0*/  FMNMX.NAN R4, R6, 255, PT ;  /* 0x437f000006047809 */ /* 0x000fe20003820000 */
[----:B------:R-:W-:Y:S01]  /*1100*/  FFMA R7, R0, 257, R9 ;  /* 0x4380800000077823 */ /* 0x000fe20000000009 */
[----:B------:R-:W-:-:S03]  /*1110*/  FMNMX.NAN R0, R5, 255, PT ;  /* 0x437f000005007809 */ /* 0x000fc60003820000 */
[--C-:B------:R-:W-:Y:S01]  /*1120*/  FFMA R4, R4, 257, R9.reuse ;  /* 0x4380800004047823 */ /* 0x100fe20000000009 */
[----:B------:R-:W-:Y:S01]  /*1130*/  FSEL R7, R7, 0.5, P0 ;  /* 0x3f00000007077808 */ /* 0x000fe20000000000 */
[----:B------:R-:W-:Y:S01]  /*1140*/  FFMA R0, R0, 257, R9 ;  /* 0x4380800000007823 */ /* 0x000fe20000000009 */
[----:B------:R-:W-:-:S04]  /*1150*/  FSETP.GEU.AND P0, PT, R5, RZ, PT ;  /* 0x000000ff0500720b */ /* 0x000fc80003f0e000 */
[----:B------:R-:W-:Y:S01]  /*1160*/  FSEL R0, R0, 0.5, P0 ;  /* 0x3f00000000007808 */ /* 0x000fe20000000000 */
[----:B------:R-:W2:Y:S01]  /*1170*/  F2I.U32.TRUNC.NTZ R7, R7 ;  /* 0x0000000700077305 */ /* 0x000ea2000020f000 */
[----:B------:R-:W-:-:S04]  /*1180*/  FSETP.GEU.AND P0, PT, R6, RZ, PT ;  /* 0x000000ff0600720b */ /* 0x000fc80003f0e000 */
[----:B------:R-:W-:Y:S01]  /*1190*/  FSEL R4, R4, 0.5, P0 ;  /* 0x3f00000004047808 */ /* 0x000fe20000000000 */
[----:B0-----:R-:W-:Y:S02]  /*11a0*/  IMAD.WIDE R2, R12, 0x2, R2 ;  /* 0x000000020c027825 */ /* 0x001fe400078e0202 */
[----:B------:R-:W0:Y:S03]  /*11b0*/  F2I.U32.TRUNC.NTZ R5, R0 ;  /* 0x0000000000057305 */ /* 0x000e26000020f000 */
[----:B-1----:R-:W-:Y:S04]  /*11c0*/  STG.E.U16 desc[UR6][R2.64+0x6], R11 ;  /* 0x0000060b02007986 */ /* 0x002fe8000c101506 */
[----:B--2---:R-:W-:Y:S01]  /*11d0*/  STG.E.U16 desc[UR6][R2.64], R7 ;  /* 0x0000000702007986 */ /* 0x004fe2000c101506 */
[----:B------:R-:W1:Y:S03]  /*11e0*/  F2I.U32.TRUNC.NTZ R9, R4 ;  /* 0x0000000400097305 */ /* 0x000e66000020f000 */
[----:B0-----:R-:W-:Y:S04]  /*11f0*/  STG.E.U16 desc[UR6][R2.64+0x2], R5 ;  /* 0x0000020502007986 */ /* 0x001fe8000c101506 */
[----:B-1----:R-:W-:Y:S01]  /*1200*/  STG.E.U16 desc[UR6][R2.64+0x4], R9 ;  /* 0x0000040902007986 */ /* 0x002fe2000c101506 */
[----:B------:R-:W-:Y:S05]  /*1210*/  EXIT ;  /* 0x000000000000794d */ /* 0x000fea0003800000 */
        .weak           $__internal_0_$__cuda_sm3x_div_rn_noftz_f32_slowpath
        .type           $__internal_0_$__cuda_sm3x_div_rn_noftz_f32_slowpath,@function
        .size           $__internal_0_$__cuda_sm3x_div_rn_noftz_f32_slowpath,(.L_x_26 - $__internal_0_$__cuda_sm3x_div_rn_noftz_f32_slowpath)
$__internal_0_$__cuda_sm3x_div_rn_noftz_f32_slowpath:
[----:B------:R-:W-:Y:S01]  /*1220*/  SHF.R.U32.HI R11, RZ, 0x17, R3 ;  /* 0x00000017ff0b7819 */ /* 0x000fe20000011603 */
[----:B------:R-:W-:Y:S01]  /*1230*/  BSSY.RECONVERGENT B1, `(.L_x_14) ;  /* 0x0000062000017945 */ /* 0x000fe20003800200 */
[----:B------:R-:W-:Y:S02]  /*1240*/  SHF.R.U32.HI R16, RZ, 0x17, R0 ;  /* 0x00000017ff107819 */ /* 0x000fe40000011600 */
[----:B------:R-:W-:Y:S02]  /*1250*/  LOP3.LUT R11, R11, 0xff, RZ, 0xc0, !PT ;  /* 0x000000ff0b0b7812 */ /* 0x000fe400078ec0ff */
[----:B------:R-:W-:-:S03]  /*1260*/  LOP3.LUT R22, R16, 0xff, RZ, 0xc0, !PT ;  /* 0x000000ff10167812 */ /* 0x000fc600078ec0ff */
[----:B------:R-:W-:Y:S02]  /*1270*/  VIADD R19, R11, 0xffffffff ;  /* 0xffffffff0b137836 */ /* 0x000fe40000000000 */
[----:B------:R-:W-:-:S03]  /*1280*/  VIADD R18, R22, 0xffffffff ;  /* 0xffffffff16127836 */ /* 0x000fc60000000000 */
[----:B------:R-:W-:-:S04]  /*1290*/  ISETP.GT.U32.AND P0, PT, R19, 0xfd, PT ;  /* 0x000000fd1300780c */ /* 0x000fc80003f04070 */
[----:B------:R-:W-:-:S13]  /*12a0*/  ISETP.GT.U32.OR P0, PT, R18, 0xfd, P0 ;  /* 0x000000fd1200780c */ /* 0x000fda0000704470 */
[----:B------:R-:W-:Y:S01]  /*12b0*/  @!P0 MOV R16, RZ ;  /* 0x000000ff00108202 */ /* 0x000fe20000000f00 */
[----:B------:R-:W-:Y:S06]  /*12c0*/  @!P0 BRA `(.L_x_15) ;  /* 0x00000000005c8947 */ /* 0x000fec0003800000 */
[----:B------:R-:W-:Y:S02]  /*12d0*/  FSETP.GTU.FTZ.AND P0, PT, |R0|, +INF , PT ;  /* 0x7f8000000000780b */ /* 0x000fe40003f1c200 */
[----:B------:R-:W-:-:S04]  /*12e0*/  FSETP.GTU.FTZ.AND P1, PT, |R3|, +INF , PT ;  /* 0x7f8000000300780b */ /* 0x000fc80003f3c200 */
[----:B------:R-:W-:-:S13]  /*12f0*/  PLOP3.LUT P0, PT, P0, P1, PT, 0xf8, 0x8f ;  /* 0x00000000008f781c */ /* 0x000fda0000703f70 */
[----:B------:R-:W-:Y:S05]  /*1300*/  @P0 BRA `(.L_x_16) ;  /* 0x00000004004c0947 */ /* 0x000fea0003800000 */
[----:B------:R-:W-:-:S13]  /*1310*/  LOP3.LUT P0, RZ, R3, 0x7fffffff, R0, 0xc8, !PT ;  /* 0x7fffffff03ff7812 */ /* 0x000fda000780c800 */
[----:B------:R-:W-:Y:S05]  /*1320*/  @!P0 BRA `(.L_x_17) ;  /* 0x00000004003c8947 */ /* 0x000fea0003800000 */
[C---:B------:R-:W-:Y:S02]  /*1330*/  FSETP.NEU.FTZ.AND P0, PT, |R0|.reuse, +INF , PT ;  /* 0x7f8000000000780b */ /* 0x040fe40003f1d200 */
[----:B------:R-:W-:Y:S02]  /*1340*/  FSETP.NEU.FTZ.AND P2, PT, |R3|, +INF , PT ;  /* 0x7f8000000300780b */ /* 0x000fe40003f5d200 */
[----:B------:R-:W-:-:S11]  /*1350*/  FSETP.NEU.FTZ.AND P1, PT, |R0|, +INF , PT ;  /* 0x7f8000000000780b */ /* 0x000fd60003f3d200 */
[----:B------:R-:W-:Y:S05]  /*1360*/  @!P2 BRA !P0, `(.L_x_17) ;  /* 0x00000004002ca947 */ /* 0x000fea0004000000 */
[----:B------:R-:W-:-:S04]  /*1370*/  LOP3.LUT P0, RZ, R0, 0x7fffffff, RZ, 0xc0, !PT ;  /* 0x7fffffff00ff7812 */ /* 0x000fc8000780c0ff */
[----:B------:R-:W-:-:S13]  /*1380*/  PLOP3.LUT P0, PT, P2, P0, PT, 0x2f, 0xf2 ;  /* 0x0000000000f2781c */ /* 0x000fda0001700577 */
[----:B------:R-:W-:Y:S05]  /*1390*/  @P0 BRA `(.L_x_18) ;  /* 0x0000000400180947 */ /* 0x000fea0003800000 */
[----:B------:R-:W-:-:S04]  /*13a0*/  LOP3.LUT P0, RZ, R3, 0x7fffffff, RZ, 0xc0, !PT ;  /* 0x7fffffff03ff7812 */ /* 0x000fc8000780c0ff */
[----:B------:R-:W-:-:S13]  /*13b0*/  PLOP3.LUT P0, PT, P1, P0, PT, 0x2f, 0xf2 ;  /* 0x0000000000f2781c */ /* 0x000fda0000f00577 */
[----:B------:R-:W-:Y:S05]  /*13c0*/  @P0 BRA `(.L_x_19) ;  /* 0x0000000400000947 */ /* 0x000fea0003800000 */
[----:B------:R-:W-:Y:S02]  /*13d0*/  ISETP.GE.AND P0, PT, R18, RZ, PT ;  /* 0x000000ff1200720c */ /* 0x000fe40003f06270 */
[----:B------:R-:W-:-:S11]  /*13e0*/  ISETP.GE.AND P1, PT, R19, RZ, PT ;  /* 0x000000ff1300720c */ /* 0x000fd60003f26270 */
[----:B------:R-:W-:Y:S02]  /*13f0*/  @P0 IMAD.MOV.U32 R16, RZ, RZ, RZ ;  /* 0x000000ffff100224 */ /* 0x000fe400078e00ff */
[----:B------:R-:W-:Y:S01]  /*1400*/  @!P0 FFMA R0, R0, 1.84467440737095516160e+19, RZ ;  /* 0x5f80000000008823 */ /* 0x000fe200000000ff */
[----:B------:R-:W-:Y:S02]  /*1410*/  @!P0 IMAD.MOV.U32 R16, RZ, RZ, -0x40 ;  /* 0xffffffc0ff108424 */ /* 0x000fe400078e00ff */
[----:B------:R-:W-:-:S03]  /*1420*/  @!P1 FFMA R3, R3, 1.84467440737095516160e+19, RZ ;  /* 0x5f80000003039823 */ /* 0x000fc600000000ff */
[----:B------:R-:W-:-:S07]  /*1430*/  @!P1 IADD3 R16, PT, PT, R16, 0x40, RZ ;  /* 0x0000004010109810 */ /* 0x000fce0007ffe0ff */
.L_x_15:
[----:B------:R-:W-:Y:S01]  /*1440*/  LEA R18, R11, 0xc0800000, 0x17 ;  /* 0xc08000000b127811 */ /* 0x000fe200078eb8ff */
[----:B------:R-:W-:Y:S04]  /*1450*/  BSSY.RECONVERGENT B2, `(.L_x_20) ;  /* 0x0000036000027945 */ /* 0x000fe80003800200 */
[----:B------:R-:W-:Y:S02]  /*1460*/  IMAD.IADD R21, R3, 0x1, -R18 ;  /* 0x0000000103157824 */ /* 0x000fe400078e0a12 */
[----:B------:R-:W-:Y:S02]  /*1470*/  VIADD R18, R22, 0xffffff81 ;  /* 0xffffff8116127836 */ /* 0x000fe40000000000 */
[----:B------:R0:W1:Y:S01]  /*1480*/  MUFU.RCP R3, R21 ;  /* 0x0000001500037308 */ /* 0x0000620000001000 */
[----:B------:R-:W-:Y:S01]  /*1490*/  FADD.FTZ R19, -R21, -RZ ;  /* 0x800000ff15137221 */ /* 0x000fe20000010100 */
[C---:B------:R-:W-:Y:S01]  /*14a0*/  IMAD R0, R18.reuse, -0x800000, R0 ;  /* 0xff80000012007824 */ /* 0x040fe200078e0200 */
[----:B0-----:R-:W-:-:S04]  /*14b0*/  IADD3 R21, PT, PT, R18, 0x7f, -R11 ;  /* 0x0000007f12157810 */ /* 0x001fc80007ffe80b */
[----:B------:R-:W-:Y:S01]  /*14c0*/  IADD3 R21, PT, PT, R21, R16, RZ ;  /* 0x0000001015157210 */ /* 0x000fe20007ffe0ff */
[----:B-1----:R-:W-:-:S04]  /*14d0*/  FFMA R22, R3, R19, 1 ;  /* 0x3f80000003167423 */ /* 0x002fc80000000013 */
[----:B------:R-:W-:-:S04]  /*14e0*/  FFMA R3, R3, R22, R3 ;  /* 0x0000001603037223 */ /* 0x000fc80000000003 */
[----:B------:R-:W-:-:S04]  /*14f0*/  FFMA R22, R0, R3, RZ ;  /* 0x0000000300167223 */ /* 0x000fc800000000ff */
[----:B------:R-:W-:-:S04]  /*1500*/  FFMA R23, R19, R22, R0 ;  /* 0x0000001613177223 */ /* 0x000fc80000000000 */
[----:B------:R-:W-:-:S04]  /*1510*/  FFMA R22, R3, R23, R22 ;  /* 0x0000001703167223 */ /* 0x000fc80000000016 */
[----:B------:R-:W-:-:S04]  /*1520*/  FFMA R19, R19, R22, R0 ;  /* 0x0000001613137223 */ /* 0x000fc80000000000 */
[----:B------:R-:W-:-:S05]  /*1530*/  FFMA R0, R3, R19, R22 ;  /* 0x0000001303007223 */ /* 0x000fca0000000016 */
[----:B------:R-:W-:-:S04]  /*1540*/  SHF.R.U32.HI R11, RZ, 0x17, R0 ;  /* 0x00000017ff0b7819 */ /* 0x000fc80000011600 */
[----:B------:R-:W-:-:S05]  /*1550*/  LOP3.LUT R11, R11, 0xff, RZ, 0xc0, !PT ;  /* 0x000000ff0b0b7812 */ /* 0x000fca00078ec0ff */
[----:B------:R-:W-:-:S04]  /*1560*/  IMAD.IADD R18, R11, 0x1, R21 ;  /* 0x000000010b127824 */ /* 0x000fc800078e0215 */
[----:B------:R-:W-:-:S05]  /*1570*/  VIADD R11, R18, 0xffffffff ;  /* 0xffffffff120b7836 */ /* 0x000fca0000000000 */
[----:B------:R-:W-:-:S13]  /*1580*/  ISETP.GE.U32.AND P0, PT, R11, 0xfe, PT ;  /* 0x000000fe0b00780c */ /* 0x000fda0003f06070 */
[----:B------:R-:W-:Y:S05]  /*1590*/  @!P0 BRA `(.L_x_21) ;  /* 0x0000000000808947 */ /* 0x000fea0003800000 */
[----:B------:R-:W-:-:S13]  /*15a0*/  ISETP.GT.AND P0, PT, R18, 0xfe, PT ;  /* 0x000000fe1200780c */ /* 0x000fda0003f04270 */
[----:B------:R-:W-:Y:S05]  /*15b0*/  @P0 BRA `(.L_x_22) ;  /* 0x00000000006c0947 */ /* 0x000fea0003800000 */
[----:B------:R-:W-:-:S13]  /*15c0*/  ISETP.GE.AND P0, PT, R18, 0x1, PT ;  /* 0x000000011200780c */ /* 0x000fda0003f06270 */
[----:B------:R-:W-:Y:S05]  /*15d0*/  @P0 BRA `(.L_x_23) ;  /* 0x0000000000740947 */ /* 0x000fea0003800000 */
[----:B------:R-:W-:Y:S02]  /*15e0*/  ISETP.GE.AND P0, PT, R18, -0x18, PT ;  /* 0xffffffe81200780c */ /* 0x000fe40003f06270 */
[----:B------:R-:W-:-:S11]  /*15f0*/  LOP3.LUT R0, R0, 0x80000000, RZ, 0xc0, !PT ;  /* 0x8000000000007812 */ /* 0x000fd600078ec0ff */
[----:B------:R-:W-:Y:S05]  /*1600*/  @!P0 BRA `(.L_x_23) ;  /* 0x0000000000688947 */ /* 0x000fea0003800000 */
[-CC-:B------:R-:W-:Y:S01]  /*1610*/  FFMA.RZ R11, R3, R19.reuse, R22.reuse ;  /* 0x00000013030b7223 */ /* 0x180fe2000000c016 */
[C---:B------:R-:W-:Y:S02]  /*1620*/  ISETP.NE.AND P2, PT, R18.reuse, RZ, PT ;  /* 0x000000ff1200720c */ /* 0x040fe40003f45270 */
[C---:B------:R-:W-:Y:S02]  /*1630*/  ISETP.NE.AND P1, PT, R18.reuse, RZ, PT ;  /* 0x000000ff1200720c */ /* 0x040fe40003f25270 */
[----:B------:R-:W-:Y:S01]  /*1640*/  LOP3.LUT R16, R11, 0x7fffff, RZ, 0xc0, !PT ;  /* 0x007fffff0b107812 */ /* 0x000fe200078ec0ff */
[CCC-:B------:R-:W-:Y:S01]  /*1650*/  FFMA.RP R11, R3.reuse, R19.reuse, R22.reuse ;  /* 0x00000013030b7223 */ /* 0x1c0fe20000008016 */
[----:B------:R-:W-:Y:S01]  /*1660*/  FFMA.RM R22, R3, R19, R22 ;  /* 0x0000001303167223 */ /* 0x000fe20000004016 */
[----:B------:R-:W-:Y:S01]  /*1670*/  IADD3 R3, PT, PT, R18, 0x20, RZ ;  /* 0x0000002012037810 */ /* 0x000fe20007ffe0ff */
[----:B------:R-:W-:Y:S01]  /*1680*/  IMAD.MOV R18, RZ, RZ, -R18 ;  /* 0x000000ffff127224 */ /* 0x000fe200078e0a12 */
[----:B------:R-:W-:-:S02]  /*1690*/  LOP3.LUT R16, R16, 0x800000, RZ, 0xfc, !PT ;  /* 0x0080000010107812 */ /* 0x000fc400078efcff */
[----:B------:R-:W-:Y:S02]  /*16a0*/  FSETP.NEU.FTZ.AND P0, PT, R11, R22, PT ;  /* 0x000000160b00720b */ /* 0x000fe40003f1d000 */
[----:B------:R-:W-:Y:S02]  /*16b0*/  SHF.L.U32 R3, R16, R3, RZ ;  /* 0x0000000310037219 */ /* 0x000fe400000006ff */
[----:B------:R-:W-:Y:S02]  /*16c0*/  SEL R11, R18, RZ, P2 ;  /* 0x000000ff120b7207 */ /* 0x000fe40001000000 */
[----:B------:R-:W-:Y:S02]  /*16d0*/  ISETP.NE.AND P1, PT, R3, RZ, P1 ;  /* 0x000000ff0300720c */ /* 0x000fe40000f25270 */
[----:B------:R-:W-:Y:S02]  /*16e0*/  SHF.R.U32.HI R11, RZ, R11, R16 ;  /* 0x0000000bff0b7219 */ /* 0x000fe40000011610 */
[----:B------:R-:W-:-:S02]  /*16f0*/  PLOP3.LUT P0, PT, P0, P1, PT, 0xf8, 0x8f ;  /* 0x00000000008f781c */ /* 0x000fc40000703f70 */
[----:B------:R-:W-:Y:S02]  /*1700*/  SHF.R.U32.HI R16, RZ, 0x1, R11 ;  /* 0x00000001ff107819 */ /* 0x000fe4000001160b */
[----:B------:R-:W-:-:S04]  /*1710*/  SEL R3, RZ, 0x1, !P0 ;  /* 0x00000001ff037807 */ /* 0x000fc80004000000 */
[----:B------:R-:W-:-:S04]  /*1720*/  LOP3.LUT R18, R3, 0x1, R16, 0xf8, !PT ;  /* 0x0000000103127812 */ /* 0x000fc800078ef810 */
[----:B------:R-:W-:-:S05]  /*1730*/  LOP3.LUT R11, R18, R11, RZ, 0xc0, !PT ;  /* 0x0000000b120b7212 */ /* 0x000fca00078ec0ff */
[----:B------:R-:W-:-:S05]  /*1740*/  IMAD.IADD R11, R16, 0x1, R11 ;  /* 0x00000001100b7824 */ /* 0x000fca00078e020b */
[----:B------:R-:W-:Y:S01]  /*1750*/  LOP3.LUT R0, R11, R0, RZ, 0xfc, !PT ;  /* 0x000000000b007212 */ /* 0x000fe200078efcff */
[----:B------:R-:W-:Y:S06]  /*1760*/  BRA `(.L_x_23) ;  /* 0x0000000000107947 */ /* 0x000fec0003800000 */
.L_x_22:
[----:B------:R-:W-:-:S04]  /*1770*/  LOP3.LUT R0, R0, 0x80000000, RZ, 0xc0, !PT ;  /* 0x8000000000007812 */ /* 0x000fc800078ec0ff */
[----:B------:R-:W-:Y:S01]  /*1780*/  LOP3.LUT R0, R0, 0x7f800000, RZ, 0xfc, !PT ;  /* 0x7f80000000007812 */ /* 0x000fe200078efcff */
[----:B------:R-:W-:Y:S06]  /*1790*/  BRA `(.L_x_23) ;  /* 0x0000000000047947 */ /* 0x000fec0003800000 */
.L_x_21:
[----:B------:R-:W-:-:S07]  /*17a0*/  LEA R0, R21, R0, 0x17 ;  /* 0x0000000015007211 */ /* 0x000fce00078eb8ff */
.L_x_23:
[----:B------:R-:W-:Y:S05]  /*17b0*/  BSYNC.RECONVERGENT B2 ;  /* 0x0000000000027941 */ /* 0x000fea0003800200 */
.L_x_20:
[----:B------:R-:W-:Y:S05]  /*17c0*/  BRA `(.L_x_24) ;  /* 0x0000000000207947 */ /* 0x000fea0003800000 */
.L_x_19:
[----:B------:R-:W-:-:S04]  /*17d0*/  LOP3.LUT R0, R3, 0x80000000, R0, 0x48, !PT ;  /* 0x8000000003007812 */ /* 0x000fc800078e4800 */
[----:B------:R-:W-:Y:S01]  /*17e0*/  LOP3.LUT R0, R0, 0x7f800000, RZ, 0xfc, !PT ;  /* 0x7f80000000007812 */ /* 0x000fe200078efcff */
[----:B------:R-:W-:Y:S06]  /*17f0*/  BRA `(.L_x_24) ;  /* 0x0000000000147947 */ /* 0x000fec0003800000 */
.L_x_18:
[----:B------:R-:W-:Y:S01]  /*1800*/  LOP3.LUT R0, R3, 0x80000000, R0, 0x48, !PT ;  /* 0x8000000003007812 */ /* 0x000fe200078e4800 */
[----:B------:R-:W-:Y:S06]  /*1810*/  BRA `(.L_x_24) ;  /* 0x00000000000c7947 */ /* 0x000fec0003800000 */
.L_x_17:
[----:B------:R-:W0:Y:S01]  /*1820*/  MUFU.RSQ R0, -QNAN ;  /* 0xffc0000000007908 */ /* 0x000e220000001400 */
[----:B------:R-:W-:Y:S05]  /*1830*/  BRA `(.L_x_24) ;  /* 0x0000000000047947 */ /* 0x000fea0003800000 */
.L_x_16:
[----:B------:R-:W-:-:S07]  /*1840*/  FADD.FTZ R0, R0, R3 ;  /* 0x0000000300007221 */ /* 0x000fce0000010000 */
.L_x_24:
[----:B------:R-:W-:Y:S05]  /*1850*/  BSYNC.RECONVERGENT B1 ;  /* 0x0000000000017941 */ /* 0x000fea0003800200 */
.L_x_14:
[----:B------:R-:W-:-:S04]  /*1860*/  IMAD.MOV.U32 R3, RZ, RZ, 0x0 ;  /* 0x00000000ff037424 */ /* 0x000fc800078e00ff */
[----:B0-----:R-:W-:Y:S05]  /*1870*/  RET.REL.NODEC R2 `(_Z19detail_boost_kernelPKhPtiifffj) ;  /* 0xffffffe402e07950 */ /* 0x001fea0003c3ffff */
.L_x_25:
[----:B------:R-:W-:-:S00]  /*1880*/  BRA `(.L_x_25) ;  /* 0xfffffffc00fc7947 */ /* 0x000fc0000383ffff */
[----:B------:R-:W-:-:S00]  /*1890*/  NOP ;  /* 0x0000000000007918 */ /* 0x000fc00000000000 */
        /* <DEDUP_REMOVED lines=14> */
.L_x_26:


//--------------------- .nv.shared.reserved.0     --------------------------
	.section	.nv.shared.reserved.0,"aw",@nobits
	.weak		__nv_reservedSMEM_offset_0_alias
	.size		__nv_reservedSMEM_offset_0_alias, 0, 64
	.other		__nv_reservedSMEM_offset_0_alias,@"STO_CUDA_RESERVED_SHARED STV_DEFAULT"
__nv_reservedSMEM_offset_0_alias:
	.zero		0
	.zero		64


//--------------------- .nv.constant0._Z19detail_boost_kernelPKhPtiifffj --------------------------
	.section	.nv.constant0._Z19detail_boost_kernelPKhPtiifffj,"a",@progbits
	.sectionflags	@""
	.align	4
.nv.constant0._Z19detail_boost_kernelPKhPtiifffj:
	.zero		936


//--------------------- SYMBOLS --------------------------

	.type		.nv.reservedSmem.offset0,@object
	.size		.nv.reservedSmem.offset0,0x4
